//
// Generated by NVIDIA NVVM Compiler
//
// Compiler Build ID: CL-36424714
// Cuda compilation tools, release 13.0, V13.0.88
// Based on NVVM 20.0.0
//

.version 9.0
.target sm_100
.address_size 64

	// .globl	exp_kernel
.global .align 4 .b8 __cudart_i2opi_f[24] = {65, 144, 67, 60, 153, 149, 98, 219, 192, 221, 52, 245, 209, 87, 39, 252, 41, 21, 68, 78, 110, 131, 249, 162};

.visible .entry exp_kernel(
	.param .u64 .ptr .align 1 exp_kernel_param_0,
	.param .u64 .ptr .align 1 exp_kernel_param_1,
	.param .u32 exp_kernel_param_2
)
{
	.reg .pred 	%p<2>;
	.reg .b32 	%r<8>;
	.reg .b32 	%f<14>;
	.reg .b64 	%rd<8>;

	ld.param.u64 	%rd1, [exp_kernel_param_0];
	ld.param.u64 	%rd2, [exp_kernel_param_1];
	ld.param.u32 	%r2, [exp_kernel_param_2];
	mov.u32 	%r3, %ctaid.x;
	mov.u32 	%r4, %ntid.x;
	mov.u32 	%r5, %tid.x;
	mad.lo.s32 	%r1, %r3, %r4, %r5;
	setp.ge.s32 	%p1, %r1, %r2;
	@%p1 bra 	$L__BB0_2;
	cvta.to.global.u64 	%rd3, %rd1;
	cvta.to.global.u64 	%rd4, %rd2;
	mul.wide.s32 	%rd5, %r1, 4;
	add.s64 	%rd6, %rd3, %rd5;
	ld.global.f32 	%f1, [%rd6];
	fma.rn.f32 	%f2, %f1, 0f3BBB989D, 0f3F000000;
	cvt.sat.f32.f32 	%f3, %f2;
	mov.f32 	%f4, 0f4B400001;
	mov.f32 	%f5, 0f437C0000;
	fma.rm.f32 	%f6, %f3, %f5, %f4;
	add.f32 	%f7, %f6, 0fCB40007F;
	neg.f32 	%f8, %f7;
	fma.rn.f32 	%f9, %f1, 0f3FB8AA3B, %f8;
	fma.rn.f32 	%f10, %f1, 0f32A57060, %f9;
	mov.b32 	%r6, %f6;
	shl.b32 	%r7, %r6, 23;
	mov.b32 	%f11, %r7;
	ex2.approx.ftz.f32 	%f12, %f10;
	mul.f32 	%f13, %f12, %f11;
	add.s64 	%rd7, %rd4, %rd5;
	st.global.f32 	[%rd7], %f13;
$L__BB0_2:
	ret;

}
	// .globl	log_kernel
.visible .entry log_kernel(
	.param .u64 .ptr .align 1 log_kernel_param_0,
	.param .u64 .ptr .align 1 log_kernel_param_1,
	.param .u32 log_kernel_param_2
)
{
	.reg .pred 	%p<5>;
	.reg .b32 	%r<10>;
	.reg .b32 	%f<23>;
	.reg .b64 	%rd<8>;

	ld.param.u64 	%rd1, [log_kernel_param_0];
	ld.param.u64 	%rd2, [log_kernel_param_1];
	ld.param.u32 	%r2, [log_kernel_param_2];
	mov.u32 	%r3, %ctaid.x;
	mov.u32 	%r4, %ntid.x;
	mov.u32 	%r5, %tid.x;
	mad.lo.s32 	%r1, %r3, %r4, %r5;
	setp.ge.s32 	%p1, %r1, %r2;
	@%p1 bra 	$L__BB1_2;
	cvta.to.global.u64 	%rd3, %rd1;
	cvta.to.global.u64 	%rd4, %rd2;
	mul.wide.s32 	%rd5, %r1, 4;
	add.s64 	%rd6, %rd3, %rd5;
	ld.global.f32 	%f1, [%rd6];
	setp.lt.f32 	%p2, %f1, 0f00800000;
	mul.f32 	%f2, %f1, 0f4B000000;
	selp.f32 	%f3, %f2, %f1, %p2;
	selp.f32 	%f4, 0fC1B80000, 0f00000000, %p2;
	mov.b32 	%r6, %f3;
	add.s32 	%r7, %r6, -1059760811;
	and.b32  	%r8, %r7, -8388608;
	sub.s32 	%r9, %r6, %r8;
	mov.b32 	%f5, %r9;
	cvt.rn.f32.s32 	%f6, %r8;
	fma.rn.f32 	%f7, %f6, 0f34000000, %f4;
	add.f32 	%f8, %f5, 0fBF800000;
	fma.rn.f32 	%f9, %f8, 0fBE055027, 0f3E1039F6;
	fma.rn.f32 	%f10, %f9, %f8, 0fBDF8CDCC;
	fma.rn.f32 	%f11, %f10, %f8, 0f3E0F2955;
	fma.rn.f32 	%f12, %f11, %f8, 0fBE2AD8B9;
	fma.rn.f32 	%f13, %f12, %f8, 0f3E4CED0B;
	fma.rn.f32 	%f14, %f13, %f8, 0fBE7FFF22;
	fma.rn.f32 	%f15, %f14, %f8, 0f3EAAAA78;
	fma.rn.f32 	%f16, %f15, %f8, 0fBF000000;
	mul.f32 	%f17, %f8, %f16;
	fma.rn.f32 	%f18, %f17, %f8, %f8;
	fma.rn.f32 	%f19, %f7, 0f3F317218, %f18;
	setp.gt.u32 	%p3, %r6, 2139095039;
	fma.rn.f32 	%f20, %f3, 0f7F800000, 0f7F800000;
	selp.f32 	%f21, %f20, %f19, %p3;
	setp.eq.f32 	%p4, %f3, 0f00000000;
	selp.f32 	%f22, 0fFF800000, %f21, %p4;
	add.s64 	%rd7, %rd4, %rd5;
	st.global.f32 	[%rd7], %f22;
$L__BB1_2:
	ret;

}
	// .globl	sqrt_kernel
.visible .entry sqrt_kernel(
	.param .u64 .ptr .align 1 sqrt_kernel_param_0,
	.param .u64 .ptr .align 1 sqrt_kernel_param_1,
	.param .u32 sqrt_kernel_param_2
)
{
	.reg .pred 	%p<2>;
	.reg .b32 	%r<6>;
	.reg .b32 	%f<3>;
	.reg .b64 	%rd<8>;

	ld.param.u64 	%rd1, [sqrt_kernel_param_0];
	ld.param.u64 	%rd2, [sqrt_kernel_param_1];
	ld.param.u32 	%r2, [sqrt_kernel_param_2];
	mov.u32 	%r3, %ctaid.x;
	mov.u32 	%r4, %ntid.x;
	mov.u32 	%r5, %tid.x;
	mad.lo.s32 	%r1, %r3, %r4, %r5;
	setp.ge.s32 	%p1, %r1, %r2;
	@%p1 bra 	$L__BB2_2;
	cvta.to.global.u64 	%rd3, %rd1;
	cvta.to.global.u64 	%rd4, %rd2;
	mul.wide.s32 	%rd5, %r1, 4;
	add.s64 	%rd6, %rd3, %rd5;
	ld.global.f32 	%f1, [%rd6];
	sqrt.rn.f32 	%f2, %f1;
	add.s64 	%rd7, %rd4, %rd5;
	st.global.f32 	[%rd7], %f2;
$L__BB2_2:
	ret;

}
	// .globl	sin_kernel
.visible .entry sin_kernel(
	.param .u64 .ptr .align 1 sin_kernel_param_0,
	.param .u64 .ptr .align 1 sin_kernel_param_1,
	.param .u32 sin_kernel_param_2
)
{
	.local .align 4 .b8 	__local_depot3[28];
	.reg .b64 	%SP;
	.reg .b64 	%SPL;
	.reg .pred 	%p<10>;
	.reg .b32 	%r<45>;
	.reg .b32 	%f<28>;
	.reg .b64 	%rd<29>;
	.reg .b64 	%fd<3>;

	mov.u64 	%SPL, __local_depot3;
	ld.param.u64 	%rd9, [sin_kernel_param_0];
	ld.param.u64 	%rd10, [sin_kernel_param_1];
	ld.param.u32 	%r16, [sin_kernel_param_2];
	add.u64 	%rd1, %SPL, 0;
	mov.u32 	%r17, %ctaid.x;
	mov.u32 	%r18, %ntid.x;
	mov.u32 	%r19, %tid.x;
	mad.lo.s32 	%r1, %r17, %r18, %r19;
	setp.ge.s32 	%p1, %r1, %r16;
	@%p1 bra 	$L__BB3_10;
	cvta.to.global.u64 	%rd12, %rd9;
	mul.wide.s32 	%rd13, %r1, 4;
	add.s64 	%rd14, %rd12, %rd13;
	ld.global.f32 	%f1, [%rd14];
	mul.f32 	%f7, %f1, 0f3F22F983;
	cvt.rni.s32.f32 	%r44, %f7;
	cvt.rn.f32.s32 	%f8, %r44;
	fma.rn.f32 	%f9, %f8, 0fBFC90FDA, %f1;
	fma.rn.f32 	%f10, %f8, 0fB3A22168, %f9;
	fma.rn.f32 	%f27, %f8, 0fA7C234C5, %f10;
	abs.f32 	%f3, %f1;
	setp.ltu.f32 	%p2, %f3, 0f47CE4780;
	@%p2 bra 	$L__BB3_9;
	setp.neu.f32 	%p3, %f3, 0f7F800000;
	@%p3 bra 	$L__BB3_4;
	mov.f32 	%f13, 0f00000000;
	mul.rn.f32 	%f27, %f1, %f13;
	mov.b32 	%r44, 0;
	bra.uni 	$L__BB3_9;
$L__BB3_4:
	mov.b32 	%r3, %f1;
	shl.b32 	%r21, %r3, 8;
	or.b32  	%r4, %r21, -2147483648;
	mov.b64 	%rd28, 0;
	mov.b32 	%r41, 0;
	mov.u64 	%rd26, __cudart_i2opi_f;
	mov.u64 	%rd27, %rd1;
$L__BB3_5:
	.pragma "nounroll";
	ld.global.nc.u32 	%r22, [%rd26];
	mad.wide.u32 	%rd17, %r22, %r4, %rd28;
	shr.u64 	%rd28, %rd17, 32;
	st.local.u32 	[%rd27], %rd17;
	add.s32 	%r41, %r41, 1;
	add.s64 	%rd27, %rd27, 4;
	add.s64 	%rd26, %rd26, 4;
	setp.ne.s32 	%p4, %r41, 6;
	@%p4 bra 	$L__BB3_5;
	shr.u32 	%r23, %r3, 23;
	st.local.u32 	[%rd1+24], %rd28;
	and.b32  	%r7, %r23, 31;
	and.b32  	%r24, %r23, 224;
	add.s32 	%r25, %r24, -128;
	shr.u32 	%r26, %r25, 5;
	mul.wide.u32 	%rd18, %r26, 4;
	sub.s64 	%rd8, %rd1, %rd18;
	ld.local.u32 	%r42, [%rd8+24];
	ld.local.u32 	%r43, [%rd8+20];
	setp.eq.s32 	%p5, %r7, 0;
	@%p5 bra 	$L__BB3_8;
	shf.l.wrap.b32 	%r42, %r43, %r42, %r7;
	ld.local.u32 	%r27, [%rd8+16];
	shf.l.wrap.b32 	%r43, %r27, %r43, %r7;
$L__BB3_8:
	shr.u32 	%r28, %r42, 30;
	shf.l.wrap.b32 	%r29, %r43, %r42, 2;
	shl.b32 	%r30, %r43, 2;
	shr.u32 	%r31, %r29, 31;
	add.s32 	%r32, %r31, %r28;
	neg.s32 	%r33, %r32;
	setp.lt.s32 	%p6, %r3, 0;
	selp.b32 	%r44, %r33, %r32, %p6;
	xor.b32  	%r34, %r29, %r3;
	shr.s32 	%r35, %r29, 31;
	xor.b32  	%r36, %r35, %r29;
	xor.b32  	%r37, %r35, %r30;
	cvt.u64.u32 	%rd19, %r36;
	shl.b64 	%rd20, %rd19, 32;
	cvt.u64.u32 	%rd21, %r37;
	or.b64  	%rd22, %rd20, %rd21;
	cvt.rn.f64.s64 	%fd1, %rd22;
	mul.f64 	%fd2, %fd1, 0d3BF921FB54442D19;
	cvt.rn.f32.f64 	%f11, %fd2;
	neg.f32 	%f12, %f11;
	setp.lt.s32 	%p7, %r34, 0;
	selp.f32 	%f27, %f12, %f11, %p7;
$L__BB3_9:
	mul.rn.f32 	%f14, %f27, %f27;
	and.b32  	%r39, %r44, 1;
	setp.eq.b32 	%p8, %r39, 1;
	selp.f32 	%f15, 0f3F800000, %f27, %p8;
	fma.rn.f32 	%f16, %f14, %f15, 0f00000000;
	fma.rn.f32 	%f17, %f14, 0f37CBAC00, 0fBAB607ED;
	selp.f32 	%f18, %f17, 0fB94D4153, %p8;
	selp.f32 	%f19, 0f3D2AAABB, 0f3C0885E4, %p8;
	fma.rn.f32 	%f20, %f18, %f14, %f19;
	selp.f32 	%f21, 0fBEFFFFFF, 0fBE2AAAA8, %p8;
	fma.rn.f32 	%f22, %f20, %f14, %f21;
	fma.rn.f32 	%f23, %f22, %f16, %f15;
	and.b32  	%r40, %r44, 2;
	setp.eq.s32 	%p9, %r40, 0;
	mov.f32 	%f24, 0f00000000;
	sub.f32 	%f25, %f24, %f23;
	selp.f32 	%f26, %f23, %f25, %p9;
	cvta.to.global.u64 	%rd23, %rd10;
	add.s64 	%rd25, %rd23, %rd13;
	st.global.f32 	[%rd25], %f26;
$L__BB3_10:
	ret;

}
	// .globl	cos_kernel
.visible .entry cos_kernel(
	.param .u64 .ptr .align 1 cos_kernel_param_0,
	.param .u64 .ptr .align 1 cos_kernel_param_1,
	.param .u32 cos_kernel_param_2
)
{
	.local .align 4 .b8 	__local_depot4[28];
	.reg .b64 	%SP;
	.reg .b64 	%SPL;
	.reg .pred 	%p<10>;
	.reg .b32 	%r<46>;
	.reg .b32 	%f<28>;
	.reg .b64 	%rd<29>;
	.reg .b64 	%fd<3>;

	mov.u64 	%SPL, __local_depot4;
	ld.param.u64 	%rd9, [cos_kernel_param_0];
	ld.param.u64 	%rd10, [cos_kernel_param_1];
	ld.param.u32 	%r16, [cos_kernel_param_2];
	add.u64 	%rd1, %SPL, 0;
	mov.u32 	%r17, %ctaid.x;
	mov.u32 	%r18, %ntid.x;
	mov.u32 	%r19, %tid.x;
	mad.lo.s32 	%r1, %r17, %r18, %r19;
	setp.ge.s32 	%p1, %r1, %r16;
	@%p1 bra 	$L__BB4_10;
	cvta.to.global.u64 	%rd12, %rd9;
	mul.wide.s32 	%rd13, %r1, 4;
	add.s64 	%rd14, %rd12, %rd13;
	ld.global.f32 	%f1, [%rd14];
	mul.f32 	%f7, %f1, 0f3F22F983;
	cvt.rni.s32.f32 	%r45, %f7;
	cvt.rn.f32.s32 	%f8, %r45;
	fma.rn.f32 	%f9, %f8, 0fBFC90FDA, %f1;
	fma.rn.f32 	%f10, %f8, 0fB3A22168, %f9;
	fma.rn.f32 	%f27, %f8, 0fA7C234C5, %f10;
	abs.f32 	%f3, %f1;
	setp.ltu.f32 	%p2, %f3, 0f47CE4780;
	@%p2 bra 	$L__BB4_9;
	setp.neu.f32 	%p3, %f3, 0f7F800000;
	@%p3 bra 	$L__BB4_4;
	mov.f32 	%f13, 0f00000000;
	mul.rn.f32 	%f27, %f1, %f13;
	mov.b32 	%r45, 0;
	bra.uni 	$L__BB4_9;
$L__BB4_4:
	mov.b32 	%r3, %f1;
	shl.b32 	%r21, %r3, 8;
	or.b32  	%r4, %r21, -2147483648;
	mov.b64 	%rd28, 0;
	mov.b32 	%r42, 0;
	mov.u64 	%rd26, __cudart_i2opi_f;
	mov.u64 	%rd27, %rd1;
$L__BB4_5:
	.pragma "nounroll";
	ld.global.nc.u32 	%r22, [%rd26];
	mad.wide.u32 	%rd17, %r22, %r4, %rd28;
	shr.u64 	%rd28, %rd17, 32;
	st.local.u32 	[%rd27], %rd17;
	add.s32 	%r42, %r42, 1;
	add.s64 	%rd27, %rd27, 4;
	add.s64 	%rd26, %rd26, 4;
	setp.ne.s32 	%p4, %r42, 6;
	@%p4 bra 	$L__BB4_5;
	shr.u32 	%r23, %r3, 23;
	st.local.u32 	[%rd1+24], %rd28;
	and.b32  	%r7, %r23, 31;
	and.b32  	%r24, %r23, 224;
	add.s32 	%r25, %r24, -128;
	shr.u32 	%r26, %r25, 5;
	mul.wide.u32 	%rd18, %r26, 4;
	sub.s64 	%rd8, %rd1, %rd18;
	ld.local.u32 	%r43, [%rd8+24];
	ld.local.u32 	%r44, [%rd8+20];
	setp.eq.s32 	%p5, %r7, 0;
	@%p5 bra 	$L__BB4_8;
	shf.l.wrap.b32 	%r43, %r44, %r43, %r7;
	ld.local.u32 	%r27, [%rd8+16];
	shf.l.wrap.b32 	%r44, %r27, %r44, %r7;
$L__BB4_8:
	shr.u32 	%r28, %r43, 30;
	shf.l.wrap.b32 	%r29, %r44, %r43, 2;
	shl.b32 	%r30, %r44, 2;
	shr.u32 	%r31, %r29, 31;
	add.s32 	%r32, %r31, %r28;
	neg.s32 	%r33, %r32;
	setp.lt.s32 	%p6, %r3, 0;
	selp.b32 	%r45, %r33, %r32, %p6;
	xor.b32  	%r34, %r29, %r3;
	shr.s32 	%r35, %r29, 31;
	xor.b32  	%r36, %r35, %r29;
	xor.b32  	%r37, %r35, %r30;
	cvt.u64.u32 	%rd19, %r36;
	shl.b64 	%rd20, %rd19, 32;
	cvt.u64.u32 	%rd21, %r37;
	or.b64  	%rd22, %rd20, %rd21;
	cvt.rn.f64.s64 	%fd1, %rd22;
	mul.f64 	%fd2, %fd1, 0d3BF921FB54442D19;
	cvt.rn.f32.f64 	%f11, %fd2;
	neg.f32 	%f12, %f11;
	setp.lt.s32 	%p7, %r34, 0;
	selp.f32 	%f27, %f12, %f11, %p7;
$L__BB4_9:
	add.s32 	%r39, %r45, 1;
	mul.rn.f32 	%f14, %f27, %f27;
	and.b32  	%r40, %r45, 1;
	setp.eq.b32 	%p8, %r40, 1;
	selp.f32 	%f15, %f27, 0f3F800000, %p8;
	fma.rn.f32 	%f16, %f14, %f15, 0f00000000;
	fma.rn.f32 	%f17, %f14, 0f37CBAC00, 0fBAB607ED;
	selp.f32 	%f18, 0fB94D4153, %f17, %p8;
	selp.f32 	%f19, 0f3C0885E4, 0f3D2AAABB, %p8;
	fma.rn.f32 	%f20, %f18, %f14, %f19;
	selp.f32 	%f21, 0fBE2AAAA8, 0fBEFFFFFF, %p8;
	fma.rn.f32 	%f22, %f20, %f14, %f21;
	fma.rn.f32 	%f23, %f22, %f16, %f15;
	and.b32  	%r41, %r39, 2;
	setp.eq.s32 	%p9, %r41, 0;
	mov.f32 	%f24, 0f00000000;
	sub.f32 	%f25, %f24, %f23;
	selp.f32 	%f26, %f23, %f25, %p9;
	cvta.to.global.u64 	%rd23, %rd10;
	add.s64 	%rd25, %rd23, %rd13;
	st.global.f32 	[%rd25], %f26;
$L__BB4_10:
	ret;

}
	// .globl	relu_kernel
.visible .entry relu_kernel(
	.param .u64 .ptr .align 1 relu_kernel_param_0,
	.param .u64 .ptr .align 1 relu_kernel_param_1,
	.param .u32 relu_kernel_param_2
)
{
	.reg .pred 	%p<2>;
	.reg .b32 	%r<6>;
	.reg .b32 	%f<3>;
	.reg .b64 	%rd<8>;

	ld.param.u64 	%rd1, [relu_kernel_param_0];
	ld.param.u64 	%rd2, [relu_kernel_param_1];
	ld.param.u32 	%r2, [relu_kernel_param_2];
	mov.u32 	%r3, %ctaid.x;
	mov.u32 	%r4, %ntid.x;
	mov.u32 	%r5, %tid.x;
	mad.lo.s32 	%r1, %r3, %r4, %r5;
	setp.ge.s32 	%p1, %r1, %r2;
	@%p1 bra 	$L__BB5_2;
	cvta.to.global.u64 	%rd3, %rd1;
	cvta.to.global.u64 	%rd4, %rd2;
	mul.wide.s32 	%rd5, %r1, 4;
	add.s64 	%rd6, %rd3, %rd5;
	ld.global.f32 	%f1, [%rd6];
	max.f32 	%f2, %f1, 0f00000000;
	add.s64 	%rd7, %rd4, %rd5;
	st.global.f32 	[%rd7], %f2;
$L__BB5_2:
	ret;

}
	// .globl	sigmoid_kernel
.visible .entry sigmoid_kernel(
	.param .u64 .ptr .align 1 sigmoid_kernel_param_0,
	.param .u64 .ptr .align 1 sigmoid_kernel_param_1,
	.param .u32 sigmoid_kernel_param_2
)
{
	.reg .pred 	%p<2>;
	.reg .b32 	%r<8>;
	.reg .b32 	%f<15>;
	.reg .b64 	%rd<8>;

	ld.param.u64 	%rd1, [sigmoid_kernel_param_0];
	ld.param.u64 	%rd2, [sigmoid_kernel_param_1];
	ld.param.u32 	%r2, [sigmoid_kernel_param_2];
	mov.u32 	%r3, %ctaid.x;
	mov.u32 	%r4, %ntid.x;
	mov.u32 	%r5, %tid.x;
	mad.lo.s32 	%r1, %r3, %r4, %r5;
	setp.ge.s32 	%p1, %r1, %r2;
	@%p1 bra 	$L__BB6_2;
	cvta.to.global.u64 	%rd3, %rd1;
	cvta.to.global.u64 	%rd4, %rd2;
	mul.wide.s32 	%rd5, %r1, 4;
	add.s64 	%rd6, %rd3, %rd5;
	ld.global.f32 	%f1, [%rd6];
	fma.rn.f32 	%f2, %f1, 0fBBBB989D, 0f3F000000;
	cvt.sat.f32.f32 	%f3, %f2;
	mov.f32 	%f4, 0f4B400001;
	mov.f32 	%f5, 0f437C0000;
	fma.rm.f32 	%f6, %f3, %f5, %f4;
	add.f32 	%f7, %f6, 0fCB40007F;
	neg.f32 	%f8, %f7;
	fma.rn.f32 	%f9, %f1, 0fBFB8AA3B, %f8;
	fma.rn.f32 	%f10, %f1, 0fB2A57060, %f9;
	mov.b32 	%r6, %f6;
	shl.b32 	%r7, %r6, 23;
	mov.b32 	%f11, %r7;
	ex2.approx.ftz.f32 	%f12, %f10;
	fma.rn.f32 	%f13, %f12, %f11, 0f3F800000;
	rcp.rn.f32 	%f14, %f13;
	add.s64 	%rd7, %rd4, %rd5;
	st.global.f32 	[%rd7], %f14;
$L__BB6_2:
	ret;

}


// ===== COMPILED SASS (sm_100) =====

	.target	sm_100

	.elftype	@"ET_EXEC"


//--------------------- .note.nv.tkinfo           --------------------------
	.section	.note.nv.tkinfo,"",@"SHT_NOTE"
	.sectionflags	@"SHF_NOTE_NV_TKINFO"
	.tkinfo
        /*0018*/ 	.word	0x00000002
        /*0030*/ 	.string	""
        /*0030*/ 	.string	"ptxas"
        /*0030*/ 	.string	"Cuda compilation tools, release 13.0, V13.0.88"
        /*0030*/ 	.string	"Build cuda_13.0.r13.0/compiler.36424714_0"
        /*0030*/ 	.string	"-arch sm_100 -m 64 "



//--------------------- .note.nv.cuinfo           --------------------------
	.section	.note.nv.cuinfo,"",@"SHT_NOTE"
	.sectionflags	@"SHF_NOTE_NV_CUINFO"
        /*0018*/ 	.short	0x0002
        /*001a*/ 	.short	0x0064
        /*001c*/ 	.short	0x0082
	.zero		2


//--------------------- .nv.info                  --------------------------
	.section	.nv.info,"",@"SHT_CUDA_INFO"
	.align	4


	//----- nvinfo : EIATTR_REGCOUNT
	.align		4
        /*0000*/ 	.byte	0x04, 0x2f
        /*0002*/ 	.short	(.L_2 - .L_1)
	.align		4
.L_1:
        /*0004*/ 	.word	index@(exp_kernel)
        /*0008*/ 	.word	0x0000000c


	//----- nvinfo : EIATTR_FRAME_SIZE
	.align		4
.L_2:
        /*000c*/ 	.byte	0x04, 0x11
        /*000e*/ 	.short	(.L_4 - .L_3)
	.align		4
.L_3:
        /*0010*/ 	.word	index@(exp_kernel)
        /*0014*/ 	.word	0x00000000


	//----- nvinfo : EIATTR_REGCOUNT
	.align		4
.L_4:
        /*0018*/ 	.byte	0x04, 0x2f
        /*001a*/ 	.short	(.L_6 - .L_5)
	.align		4
.L_5:
        /*001c*/ 	.word	index@(log_kernel)
        /*0020*/ 	.word	0x0000000c


	//----- nvinfo : EIATTR_FRAME_SIZE
	.align		4
.L_6:
        /*0024*/ 	.byte	0x04, 0x11
        /*0026*/ 	.short	(.L_8 - .L_7)
	.align		4
.L_7:
        /*0028*/ 	.word	index@(log_kernel)
        /*002c*/ 	.word	0x00000000


	//----- nvinfo : EIATTR_REGCOUNT
	.align		4
.L_8:
        /*0030*/ 	.byte	0x04, 0x2f
        /*0032*/ 	.short	(.L_10 - .L_9)
	.align		4
.L_9:
        /*0034*/ 	.word	index@(sqrt_kernel)
        /*0038*/ 	.word	0x0000000c


	//----- nvinfo : EIATTR_FRAME_SIZE
	.align		4
.L_10:
        /*003c*/ 	.byte	0x04, 0x11
        /*003e*/ 	.short	(.L_12 - .L_11)
	.align		4
.L_11:
        /*0040*/ 	.word	index@($__internal_1_$__cuda_sm20_sqrt_rn_f32_slowpath)
        /*0044*/ 	.word	0x00000000


	//----- nvinfo : EIATTR_FRAME_SIZE
	.align		4
.L_12:
        /*0048*/ 	.byte	0x04, 0x11
        /*004a*/ 	.short	(.L_14 - .L_13)
	.align		4
.L_13:
        /*004c*/ 	.word	index@(sqrt_kernel)
        /*0050*/ 	.word	0x00000000


	//----- nvinfo : EIATTR_REGCOUNT
	.align		4
.L_14:
        /*0054*/ 	.byte	0x04, 0x2f
        /*0056*/ 	.short	(.L_16 - .L_15)
	.align		4
.L_15:
        /*0058*/ 	.word	index@(sin_kernel)
        /*005c*/ 	.word	0x00000012


	//----- nvinfo : EIATTR_FRAME_SIZE
	.align		4
.L_16:
        /*0060*/ 	.byte	0x04, 0x11
        /*0062*/ 	.short	(.L_18 - .L_17)
	.align		4
.L_17:
        /*0064*/ 	.word	index@(sin_kernel)
        /*0068*/ 	.word	0x00000000


	//----- nvinfo : EIATTR_REGCOUNT
	.align		4
.L_18:
        /*006c*/ 	.byte	0x04, 0x2f
        /*006e*/ 	.short	(.L_20 - .L_19)
	.align		4
.L_19:
        /*0070*/ 	.word	index@(cos_kernel)
        /*0074*/ 	.word	0x00000012


	//----- nvinfo : EIATTR_FRAME_SIZE
	.align		4
.L_20:
        /*0078*/ 	.byte	0x04, 0x11
        /*007a*/ 	.short	(.L_22 - .L_21)
	.align		4
.L_21:
        /*007c*/ 	.word	index@(cos_kernel)
        /*0080*/ 	.word	0x00000000


	//----- nvinfo : EIATTR_REGCOUNT
	.align		4
.L_22:
        /*0084*/ 	.byte	0x04, 0x2f
        /*0086*/ 	.short	(.L_24 - .L_23)
	.align		4
.L_23:
        /*0088*/ 	.word	index@(relu_kernel)
        /*008c*/ 	.word	0x0000000a


	//----- nvinfo : EIATTR_FRAME_SIZE
	.align		4
.L_24:
        /*0090*/ 	.byte	0x04, 0x11
        /*0092*/ 	.short	(.L_26 - .L_25)
	.align		4
.L_25:
        /*0094*/ 	.word	index@(relu_kernel)
        /*0098*/ 	.word	0x00000000


	//----- nvinfo : EIATTR_REGCOUNT
	.align		4
.L_26:
        /*009c*/ 	.byte	0x04, 0x2f
        /*009e*/ 	.short	(.L_28 - .L_27)
	.align		4
.L_27:
        /*00a0*/ 	.word	index@(sigmoid_kernel)
        /*00a4*/ 	.word	0x0000000e


	//----- nvinfo : EIATTR_FRAME_SIZE
	.align		4
.L_28:
        /*00a8*/ 	.byte	0x04, 0x11
        /*00aa*/ 	.short	(.L_30 - .L_29)
	.align		4
.L_29:
        /*00ac*/ 	.word	index@($__internal_0_$__cuda_sm20_rcp_rn_f32_slowpath)
        /*00b0*/ 	.word	0x00000000


	//----- nvinfo : EIATTR_FRAME_SIZE
	.align		4
.L_30:
        /*00b4*/ 	.byte	0x04, 0x11
        /*00b6*/ 	.short	(.L_32 - .L_31)
	.align		4
.L_31:
        /*00b8*/ 	.word	index@(sigmoid_kernel)
        /*00bc*/ 	.word	0x00000000


	//----- nvinfo : EIATTR_MIN_STACK_SIZE
	.align		4
.L_32:
        /*00c0*/ 	.byte	0x04, 0x12
        /*00c2*/ 	.short	(.L_34 - .L_33)
	.align		4
.L_33:
        /*00c4*/ 	.word	index@(sigmoid_kernel)
        /*00c8*/ 	.word	0x00000000


	//----- nvinfo : EIATTR_MIN_STACK_SIZE
	.align		4
.L_34:
        /*00cc*/ 	.byte	0x04, 0x12
        /*00ce*/ 	.short	(.L_36 - .L_35)
	.align		4
.L_35:
        /*00d0*/ 	.word	index@(relu_kernel)
        /*00d4*/ 	.word	0x00000000


	//----- nvinfo : EIATTR_MIN_STACK_SIZE
	.align		4
.L_36:
        /*00d8*/ 	.byte	0x04, 0x12
        /*00da*/ 	.short	(.L_38 - .L_37)
	.align		4
.L_37:
        /*00dc*/ 	.word	index@(cos_kernel)
        /*00e0*/ 	.word	0x00000000


	//----- nvinfo : EIATTR_MIN_STACK_SIZE
	.align		4
.L_38:
        /*00e4*/ 	.byte	0x04, 0x12
        /*00e6*/ 	.short	(.L_40 - .L_39)
	.align		4
.L_39:
        /*00e8*/ 	.word	index@(sin_kernel)
        /*00ec*/ 	.word	0x00000000


	//----- nvinfo : EIATTR_MIN_STACK_SIZE
	.align		4
.L_40:
        /*00f0*/ 	.byte	0x04, 0x12
        /*00f2*/ 	.short	(.L_42 - .L_41)
	.align		4
.L_41:
        /*00f4*/ 	.word	index@(sqrt_kernel)
        /*00f8*/ 	.word	0x00000000


	//----- nvinfo : EIATTR_MIN_STACK_SIZE
	.align		4
.L_42:
        /*00fc*/ 	.byte	0x04, 0x12
        /*00fe*/ 	.short	(.L_44 - .L_43)
	.align		4
.L_43:
        /*0100*/ 	.word	index@(log_kernel)
        /*0104*/ 	.word	0x00000000


	//----- nvinfo : EIATTR_MIN_STACK_SIZE
	.align		4
.L_44:
        /*0108*/ 	.byte	0x04, 0x12
        /*010a*/ 	.short	(.L_46 - .L_45)
	.align		4
.L_45:
        /*010c*/ 	.word	index@(exp_kernel)
        /*0110*/ 	.word	0x00000000
.L_46:


//--------------------- .nv.compat                --------------------------
	.section	.nv.compat,"",@"SHT_CUDA_COMPAT_INFO"
	.align	4
        /*0000*/ 	.byte	0x02, 0x09, 0x00, 0x00, 0x02, 0x02, 0x01, 0x00, 0x02, 0x05, 0x05, 0x00, 0x03, 0x07, 0x01, 0x01
        /*0010*/ 	.byte	0x02, 0x03, 0x00, 0x00, 0x02, 0x06, 0x01, 0x00, 0x04, 0x0b, 0x08, 0x00, 0x01, 0x00, 0x00, 0x00
        /*0020*/ 	.byte	0x00, 0x00, 0x00, 0x00


//--------------------- .nv.info.sigmoid_kernel   --------------------------
	.section	.nv.info.sigmoid_kernel,"",@"SHT_CUDA_INFO"
	.sectionflags	@""
	.align	4


	//----- nvinfo : EIATTR_CUDA_API_VERSION
	.align		4
        /*0000*/ 	.byte	0x04, 0x37
        /*0002*/ 	.short	(.L_48 - .L_47)
.L_47:
        /*0004*/ 	.word	0x00000082


	//----- nvinfo : EIATTR_KPARAM_INFO
	.align		4
.L_48:
        /*0008*/ 	.byte	0x04, 0x17
        /*000a*/ 	.short	(.L_50 - .L_49)
.L_49:
        /*000c*/ 	.word	0x00000000
        /*0010*/ 	.short	0x0002
        /*0012*/ 	.short	0x0010
        /*0014*/ 	.byte	0x00, 0xf0, 0x11, 0x00


	//----- nvinfo : EIATTR_KPARAM_INFO
	.align		4
.L_50:
        /*0018*/ 	.byte	0x04, 0x17
        /*001a*/ 	.short	(.L_52 - .L_51)
.L_51:
        /*001c*/ 	.word	0x00000000
        /*0020*/ 	.short	0x0001
        /*0022*/ 	.short	0x0008
        /*0024*/ 	.byte	0x00, 0xf5, 0x21, 0x00


	//----- nvinfo : EIATTR_KPARAM_INFO
	.align		4
.L_52:
        /*0028*/ 	.byte	0x04, 0x17
        /*002a*/ 	.short	(.L_54 - .L_53)
.L_53:
        /*002c*/ 	.word	0x00000000
        /*0030*/ 	.short	0x0000
        /*0032*/ 	.short	0x0000
        /*0034*/ 	.byte	0x00, 0xf5, 0x21, 0x00


	//----- nvinfo : EIATTR_SPARSE_MMA_MASK
	.align		4
.L_54:
        /*0038*/ 	.byte	0x03, 0x50
        /*003a*/ 	.short	0x0000


	//----- nvinfo : EIATTR_MAXREG_COUNT
	.align		4
        /*003c*/ 	.byte	0x03, 0x1b
        /*003e*/ 	.short	0x00ff


	//----- nvinfo : EIATTR_MERCURY_ISA_VERSION
	.align		4
        /*0040*/ 	.byte	0x03, 0x5f
        /*0042*/ 	.short	0x0101


	//----- nvinfo : EIATTR_VRC_CTA_INIT_COUNT
	.align		4
        /*0044*/ 	.byte	0x02, 0x4a
	.zero		1
	.zero		1


	//----- nvinfo : EIATTR_EXIT_INSTR_OFFSETS
	.align		4
        /*0048*/ 	.byte	0x04, 0x1c
        /*004a*/ 	.short	(.L_56 - .L_55)


	//   ....[0]....
.L_55:
        /*004c*/ 	.word	0x00000070


	//   ....[1]....
        /*0050*/ 	.word	0x00000260


	//----- nvinfo : EIATTR_CRS_STACK_SIZE
	.align		4
.L_56:
        /*0054*/ 	.byte	0x04, 0x1e
        /*0056*/ 	.short	(.L_58 - .L_57)
.L_57:
        /*0058*/ 	.word	0x00000000


	//----- nvinfo : EIATTR_CBANK_PARAM_SIZE
	.align		4
.L_58:
        /*005c*/ 	.byte	0x03, 0x19
        /*005e*/ 	.short	0x0014


	//----- nvinfo : EIATTR_PARAM_CBANK
	.align		4
        /*0060*/ 	.byte	0x04, 0x0a
        /*0062*/ 	.short	(.L_60 - .L_59)
	.align		4
.L_59:
        /*0064*/ 	.word	index@(.nv.constant0.sigmoid_kernel)
        /*0068*/ 	.short	0x0380
        /*006a*/ 	.short	0x0014


	//----- nvinfo : EIATTR_SW_WAR
	.align		4
.L_60:
        /*006c*/ 	.byte	0x04, 0x36
        /*006e*/ 	.short	(.L_62 - .L_61)
.L_61:
        /*0070*/ 	.word	0x00000008
.L_62:


//--------------------- .nv.info.relu_kernel      --------------------------
	.section	.nv.info.relu_kernel,"",@"SHT_CUDA_INFO"
	.sectionflags	@""
	.align	4


	//----- nvinfo : EIATTR_CUDA_API_VERSION
	.align		4
        /*0000*/ 	.byte	0x04, 0x37
        /*0002*/ 	.short	(.L_64 - .L_63)
.L_63:
        /*0004*/ 	.word	0x00000082


	//----- nvinfo : EIATTR_KPARAM_INFO
	.align		4
.L_64:
        /*0008*/ 	.byte	0x04, 0x17
        /*000a*/ 	.short	(.L_66 - .L_65)
.L_65:
        /*000c*/ 	.word	0x00000000
        /*0010*/ 	.short	0x0002
        /*0012*/ 	.short	0x0010
        /*0014*/ 	.byte	0x00, 0xf0, 0x11, 0x00


	//----- nvinfo : EIATTR_KPARAM_INFO
	.align		4
.L_66:
        /*0018*/ 	.byte	0x04, 0x17
        /*001a*/ 	.short	(.L_68 - .L_67)
.L_67:
        /*001c*/ 	.word	0x00000000
        /*0020*/ 	.short	0x0001
        /*0022*/ 	.short	0x0008
        /*0024*/ 	.byte	0x00, 0xf5, 0x21, 0x00


	//----- nvinfo : EIATTR_KPARAM_INFO
	.align		4
.L_68:
        /*0028*/ 	.byte	0x04, 0x17
        /*002a*/ 	.short	(.L_70 - .L_69)
.L_69:
        /*002c*/ 	.word	0x00000000
        /*0030*/ 	.short	0x0000
        /*0032*/ 	.short	0x0000
        /*0034*/ 	.byte	0x00, 0xf5, 0x21, 0x00


	//----- nvinfo : EIATTR_SPARSE_MMA_MASK
	.align		4
.L_70:
        /*0038*/ 	.byte	0x03, 0x50
        /*003a*/ 	.short	0x0000


	//----- nvinfo : EIATTR_MAXREG_COUNT
	.align		4
        /*003c*/ 	.byte	0x03, 0x1b
        /*003e*/ 	.short	0x00ff


	//----- nvinfo : EIATTR_MERCURY_ISA_VERSION
	.align		4
        /*0040*/ 	.byte	0x03, 0x5f
        /*0042*/ 	.short	0x0101


	//----- nvinfo : EIATTR_VRC_CTA_INIT_COUNT
	.align		4
        /*0044*/ 	.byte	0x02, 0x4a
	.zero		1
	.zero		1


	//----- nvinfo : EIATTR_EXIT_INSTR_OFFSETS
	.align		4
        /*0048*/ 	.byte	0x04, 0x1c
        /*004a*/ 	.short	(.L_72 - .L_71)


	//   ....[0]....
.L_71:
        /*004c*/ 	.word	0x00000070


	//   ....[1]....
        /*0050*/ 	.word	0x00000100


	//----- nvinfo : EIATTR_CBANK_PARAM_SIZE
	.align		4
.L_72:
        /*0054*/ 	.byte	0x03, 0x19
        /*0056*/ 	.short	0x0014


	//----- nvinfo : EIATTR_PARAM_CBANK
	.align		4
        /*0058*/ 	.byte	0x04, 0x0a
        /*005a*/ 	.short	(.L_74 - .L_73)
	.align		4
.L_73:
        /*005c*/ 	.word	index@(.nv.constant0.relu_kernel)
        /*0060*/ 	.short	0x0380
        /*0062*/ 	.short	0x0014


	//----- nvinfo : EIATTR_SW_WAR
	.align		4
.L_74:
        /*0064*/ 	.byte	0x04, 0x36
        /*0066*/ 	.short	(.L_76 - .L_75)
.L_75:
        /*0068*/ 	.word	0x00000008
.L_76:


//--------------------- .nv.info.cos_kernel       --------------------------
	.section	.nv.info.cos_kernel,"",@"SHT_CUDA_INFO"
	.sectionflags	@""
	.align	4


	//----- nvinfo : EIATTR_CUDA_API_VERSION
	.align		4
        /*0000*/ 	.byte	0x04, 0x37
        /*0002*/ 	.short	(.L_78 - .L_77)
.L_77:
        /*0004*/ 	.word	0x00000082


	//----- nvinfo : EIATTR_KPARAM_INFO
	.align		4
.L_78:
        /*0008*/ 	.byte	0x04, 0x17
        /*000a*/ 	.short	(.L_80 - .L_79)
.L_79:
        /*000c*/ 	.word	0x00000000
        /*0010*/ 	.short	0x0002
        /*0012*/ 	.short	0x0010
        /*0014*/ 	.byte	0x00, 0xf0, 0x11, 0x00


	//----- nvinfo : EIATTR_KPARAM_INFO
	.align		4
.L_80:
        /*0018*/ 	.byte	0x04, 0x17
        /*001a*/ 	.short	(.L_82 - .L_81)
.L_81:
        /*001c*/ 	.word	0x00000000
        /*0020*/ 	.short	0x0001
        /*0022*/ 	.short	0x0008
        /*0024*/ 	.byte	0x00, 0xf5, 0x21, 0x00


	//----- nvinfo : EIATTR_KPARAM_INFO
	.align		4
.L_82:
        /*0028*/ 	.byte	0x04, 0x17
        /*002a*/ 	.short	(.L_84 - .L_83)
.L_83:
        /*002c*/ 	.word	0x00000000
        /*0030*/ 	.short	0x0000
        /*0032*/ 	.short	0x0000
        /*0034*/ 	.byte	0x00, 0xf5, 0x21, 0x00


	//----- nvinfo : EIATTR_SPARSE_MMA_MASK
	.align		4
.L_84:
        /*0038*/ 	.byte	0x03, 0x50
        /*003a*/ 	.short	0x0000


	//----- nvinfo : EIATTR_MAXREG_COUNT
	.align		4
        /*003c*/ 	.byte	0x03, 0x1b
        /*003e*/ 	.short	0x00ff


	//----- nvinfo : EIATTR_MERCURY_ISA_VERSION
	.align		4
        /*0040*/ 	.byte	0x03, 0x5f
        /*0042*/ 	.short	0x0101


	//----- nvinfo : EIATTR_VRC_CTA_INIT_COUNT
	.align		4
        /*0044*/ 	.byte	0x02, 0x4a
	.zero		1
	.zero		1


	//----- nvinfo : EIATTR_EXIT_INSTR_OFFSETS
	.align		4
        /*0048*/ 	.byte	0x04, 0x1c
        /*004a*/ 	.short	(.L_86 - .L_85)


	//   ....[0]....
.L_85:
        /*004c*/ 	.word	0x00000070


	//   ....[1]....
        /*0050*/ 	.word	0x000008b0


	//----- nvinfo : EIATTR_CRS_STACK_SIZE
	.align		4
.L_86:
        /*0054*/ 	.byte	0x04, 0x1e
        /*0056*/ 	.short	(.L_88 - .L_87)
.L_87:
        /*0058*/ 	.word	0x00000000


	//----- nvinfo : EIATTR_CBANK_PARAM_SIZE
	.align		4
.L_88:
        /*005c*/ 	.byte	0x03, 0x19
        /*005e*/ 	.short	0x0014


	//----- nvinfo : EIATTR_PARAM_CBANK
	.align		4
        /*0060*/ 	.byte	0x04, 0x0a
        /*0062*/ 	.short	(.L_90 - .L_89)
	.align		4
.L_89:
        /*0064*/ 	.word	index@(.nv.constant0.cos_kernel)
        /*0068*/ 	.short	0x0380
        /*006a*/ 	.short	0x0014


	//----- nvinfo : EIATTR_SW_WAR
	.align		4
.L_90:
        /*006c*/ 	.byte	0x04, 0x36
        /*006e*/ 	.short	(.L_92 - .L_91)
.L_91:
        /*0070*/ 	.word	0x00000008
.L_92:


//--------------------- .nv.info.sin_kernel       --------------------------
	.section	.nv.info.sin_kernel,"",@"SHT_CUDA_INFO"
	.sectionflags	@""
	.align	4


	//----- nvinfo : EIATTR_CUDA_API_VERSION
	.align		4
        /*0000*/ 	.byte	0x04, 0x37
        /*0002*/ 	.short	(.L_94 - .L_93)
.L_93:
        /*0004*/ 	.word	0x00000082


	//----- nvinfo : EIATTR_KPARAM_INFO
	.align		4
.L_94:
        /*0008*/ 	.byte	0x04, 0x17
        /*000a*/ 	.short	(.L_96 - .L_95)
.L_95:
        /*000c*/ 	.word	0x00000000
        /*0010*/ 	.short	0x0002
        /*0012*/ 	.short	0x0010
        /*0014*/ 	.byte	0x00, 0xf0, 0x11, 0x00


	//----- nvinfo : EIATTR_KPARAM_INFO
	.align		4
.L_96:
        /*0018*/ 	.byte	0x04, 0x17
        /*001a*/ 	.short	(.L_98 - .L_97)
.L_97:
        /*001c*/ 	.word	0x00000000
        /*0020*/ 	.short	0x0001
        /*0022*/ 	.short	0x0008
        /*0024*/ 	.byte	0x00, 0xf5, 0x21, 0x00


	//----- nvinfo : EIATTR_KPARAM_INFO
	.align		4
.L_98:
        /*0028*/ 	.byte	0x04, 0x17
        /*002a*/ 	.short	(.L_100 - .L_99)
.L_99:
        /*002c*/ 	.word	0x00000000
        /*0030*/ 	.short	0x0000
        /*0032*/ 	.short	0x0000
        /*0034*/ 	.byte	0x00, 0xf5, 0x21, 0x00


	//----- nvinfo : EIATTR_SPARSE_MMA_MASK
	.align		4
.L_100:
        /*0038*/ 	.byte	0x03, 0x50
        /*003a*/ 	.short	0x0000


	//----- nvinfo : EIATTR_MAXREG_COUNT
	.align		4
        /*003c*/ 	.byte	0x03, 0x1b
        /*003e*/ 	.short	0x00ff


	//----- nvinfo : EIATTR_MERCURY_ISA_VERSION
	.align		4
        /*0040*/ 	.byte	0x03, 0x5f
        /*0042*/ 	.short	0x0101


	//----- nvinfo : EIATTR_VRC_CTA_INIT_COUNT
	.align		4
        /*0044*/ 	.byte	0x02, 0x4a
	.zero		1
	.zero		1


	//----- nvinfo : EIATTR_EXIT_INSTR_OFFSETS
	.align		4
        /*0048*/ 	.byte	0x04, 0x1c
        /*004a*/ 	.short	(.L_102 - .L_101)


	//   ....[0]....
.L_101:
        /*004c*/ 	.word	0x00000070


	//   ....[1]....
        /*0050*/ 	.word	0x000008a0


	//----- nvinfo : EIATTR_CRS_STACK_SIZE
	.align		4
.L_102:
        /*0054*/ 	.byte	0x04, 0x1e
        /*0056*/ 	.short	(.L_104 - .L_103)
.L_103:
        /*0058*/ 	.word	0x00000000


	//----- nvinfo : EIATTR_CBANK_PARAM_SIZE
	.align		4
.L_104:
        /*005c*/ 	.byte	0x03, 0x19
        /*005e*/ 	.short	0x0014


	//----- nvinfo : EIATTR_PARAM_CBANK
	.align		4
        /*0060*/ 	.byte	0x04, 0x0a
        /*0062*/ 	.short	(.L_106 - .L_105)
	.align		4
.L_105:
        /*0064*/ 	.word	index@(.nv.constant0.sin_kernel)
        /*0068*/ 	.short	0x0380
        /*006a*/ 	.short	0x0014


	//----- nvinfo : EIATTR_SW_WAR
	.align		4
.L_106:
        /*006c*/ 	.byte	0x04, 0x36
        /*006e*/ 	.short	(.L_108 - .L_107)
.L_107:
        /*0070*/ 	.word	0x00000008
.L_108:


//--------------------- .nv.info.sqrt_kernel      --------------------------
	.section	.nv.info.sqrt_kernel,"",@"SHT_CUDA_INFO"
	.sectionflags	@""
	.align	4


	//----- nvinfo : EIATTR_CUDA_API_VERSION
	.align		4
        /*0000*/ 	.byte	0x04, 0x37
        /*0002*/ 	.short	(.L_110 - .L_109)
.L_109:
        /*0004*/ 	.word	0x00000082


	//----- nvinfo : EIATTR_KPARAM_INFO
	.align		4
.L_110:
        /*0008*/ 	.byte	0x04, 0x17
        /*000a*/ 	.short	(.L_112 - .L_111)
.L_111:
        /*000c*/ 	.word	0x00000000
        /*0010*/ 	.short	0x0002
        /*0012*/ 	.short	0x0010
        /*0014*/ 	.byte	0x00, 0xf0, 0x11, 0x00


	//----- nvinfo : EIATTR_KPARAM_INFO
	.align		4
.L_112:
        /*0018*/ 	.byte	0x04, 0x17
        /*001a*/ 	.short	(.L_114 - .L_113)
.L_113:
        /*001c*/ 	.word	0x00000000
        /*0020*/ 	.short	0x0001
        /*0022*/ 	.short	0x0008
        /*0024*/ 	.byte	0x00, 0xf5, 0x21, 0x00


	//----- nvinfo : EIATTR_KPARAM_INFO
	.align		4
.L_114:
        /*0028*/ 	.byte	0x04, 0x17
        /*002a*/ 	.short	(.L_116 - .L_115)
.L_115:
        /*002c*/ 	.word	0x00000000
        /*0030*/ 	.short	0x0000
        /*0032*/ 	.short	0x0000
        /*0034*/ 	.byte	0x00, 0xf5, 0x21, 0x00


	//----- nvinfo : EIATTR_SPARSE_MMA_MASK
	.align		4
.L_116:
        /*0038*/ 	.byte	0x03, 0x50
        /*003a*/ 	.short	0x0000


	//----- nvinfo : EIATTR_MAXREG_COUNT
	.align		4
        /*003c*/ 	.byte	0x03, 0x1b
        /*003e*/ 	.short	0x00ff


	//----- nvinfo : EIATTR_MERCURY_ISA_VERSION
	.align		4
        /*0040*/ 	.byte	0x03, 0x5f
        /*0042*/ 	.short	0x0101


	//----- nvinfo : EIATTR_VRC_CTA_INIT_COUNT
	.align		4
        /*0044*/ 	.byte	0x02, 0x4a
	.zero		1
	.zero		1


	//----- nvinfo : EIATTR_EXIT_INSTR_OFFSETS
	.align		4
        /*0048*/ 	.byte	0x04, 0x1c
        /*004a*/ 	.short	(.L_118 - .L_117)


	//   ....[0]....
.L_117:
        /*004c*/ 	.word	0x00000070


	//   ....[1]....
        /*0050*/ 	.word	0x000001c0


	//----- nvinfo : EIATTR_CRS_STACK_SIZE
	.align		4
.L_118:
        /*0054*/ 	.byte	0x04, 0x1e
        /*0056*/ 	.short	(.L_120 - .L_119)
.L_119:
        /*0058*/ 	.word	0x00000000


	//----- nvinfo : EIATTR_CBANK_PARAM_SIZE
	.align		4
.L_120:
        /*005c*/ 	.byte	0x03, 0x19
        /*005e*/ 	.short	0x0014


	//----- nvinfo : EIATTR_PARAM_CBANK
	.align		4
        /*0060*/ 	.byte	0x04, 0x0a
        /*0062*/ 	.short	(.L_122 - .L_121)
	.align		4
.L_121:
        /*0064*/ 	.word	index@(.nv.constant0.sqrt_kernel)
        /*0068*/ 	.short	0x0380
        /*006a*/ 	.short	0x0014


	//----- nvinfo : EIATTR_SW_WAR
	.align		4
.L_122:
        /*006c*/ 	.byte	0x04, 0x36
        /*006e*/ 	.short	(.L_124 - .L_123)
.L_123:
        /*0070*/ 	.word	0x00000008
.L_124:


//--------------------- .nv.info.log_kernel       --------------------------
	.section	.nv.info.log_kernel,"",@"SHT_CUDA_INFO"
	.sectionflags	@""
	.align	4


	//----- nvinfo : EIATTR_CUDA_API_VERSION
	.align		4
        /*0000*/ 	.byte	0x04, 0x37
        /*0002*/ 	.short	(.L_126 - .L_125)
.L_125:
        /*0004*/ 	.word	0x00000082


	//----- nvinfo : EIATTR_KPARAM_INFO
	.align		4
.L_126:
        /*0008*/ 	.byte	0x04, 0x17
        /*000a*/ 	.short	(.L_128 - .L_127)
.L_127:
        /*000c*/ 	.word	0x00000000
        /*0010*/ 	.short	0x0002
        /*0012*/ 	.short	0x0010
        /*0014*/ 	.byte	0x00, 0xf0, 0x11, 0x00


	//----- nvinfo : EIATTR_KPARAM_INFO
	.align		4
.L_128:
        /*0018*/ 	.byte	0x04, 0x17
        /*001a*/ 	.short	(.L_130 - .L_129)
.L_129:
        /*001c*/ 	.word	0x00000000
        /*0020*/ 	.short	0x0001
        /*0022*/ 	.short	0x0008
        /*0024*/ 	.byte	0x00, 0xf5, 0x21, 0x00


	//----- nvinfo : EIATTR_KPARAM_INFO
	.align		4
.L_130:
        /*0028*/ 	.byte	0x04, 0x17
        /*002a*/ 	.short	(.L_132 - .L_131)
.L_131:
        /*002c*/ 	.word	0x00000000
        /*0030*/ 	.short	0x0000
        /*0032*/ 	.short	0x0000
        /*0034*/ 	.byte	0x00, 0xf5, 0x21, 0x00


	//----- nvinfo : EIATTR_SPARSE_MMA_MASK
	.align		4
.L_132:
        /*0038*/ 	.byte	0x03, 0x50
        /*003a*/ 	.short	0x0000


	//----- nvinfo : EIATTR_MAXREG_COUNT
	.align		4
        /*003c*/ 	.byte	0x03, 0x1b
        /*003e*/ 	.short	0x00ff


	//----- nvinfo : EIATTR_MERCURY_ISA_VERSION
	.align		4
        /*0040*/ 	.byte	0x03, 0x5f
        /*0042*/ 	.short	0x0101


	//----- nvinfo : EIATTR_VRC_CTA_INIT_COUNT
	.align		4
        /*0044*/ 	.byte	0x02, 0x4a
	.zero		1
	.zero		1


	//----- nvinfo : EIATTR_EXIT_INSTR_OFFSETS
	.align		4
        /*0048*/ 	.byte	0x04, 0x1c
        /*004a*/ 	.short	(.L_134 - .L_133)


	//   ....[0]....
.L_133:
        /*004c*/ 	.word	0x00000070


	//   ....[1]....
        /*0050*/ 	.word	0x00000290


	//----- nvinfo : EIATTR_CBANK_PARAM_SIZE
	.align		4
.L_134:
        /*0054*/ 	.byte	0x03, 0x19
        /*0056*/ 	.short	0x0014


	//----- nvinfo : EIATTR_PARAM_CBANK
	.align		4
        /*0058*/ 	.byte	0x04, 0x0a
        /*005a*/ 	.short	(.L_136 - .L_135)
	.align		4
.L_135:
        /*005c*/ 	.word	index@(.nv.constant0.log_kernel)
        /*0060*/ 	.short	0x0380
        /*0062*/ 	.short	0x0014


	//----- nvinfo : EIATTR_SW_WAR
	.align		4
.L_136:
        /*0064*/ 	.byte	0x04, 0x36
        /*0066*/ 	.short	(.L_138 - .L_137)
.L_137:
        /*0068*/ 	.word	0x00000008
.L_138:


//--------------------- .nv.info.exp_kernel       --------------------------
	.section	.nv.info.exp_kernel,"",@"SHT_CUDA_INFO"
	.sectionflags	@""
	.align	4


	//----- nvinfo : EIATTR_CUDA_API_VERSION
	.align		4
        /*0000*/ 	.byte	0x04, 0x37
        /*0002*/ 	.short	(.L_140 - .L_139)
.L_139:
        /*0004*/ 	.word	0x00000082


	//----- nvinfo : EIATTR_KPARAM_INFO
	.align		4
.L_140:
        /*0008*/ 	.byte	0x04, 0x17
        /*000a*/ 	.short	(.L_142 - .L_141)
.L_141:
        /*000c*/ 	.word	0x00000000
        /*0010*/ 	.short	0x0002
        /*0012*/ 	.short	0x0010
        /*0014*/ 	.byte	0x00, 0xf0, 0x11, 0x00


	//----- nvinfo : EIATTR_KPARAM_INFO
	.align		4
.L_142:
        /*0018*/ 	.byte	0x04, 0x17
        /*001a*/ 	.short	(.L_144 - .L_143)
.L_143:
        /*001c*/ 	.word	0x00000000
        /*0020*/ 	.short	0x0001
        /*0022*/ 	.short	0x0008
        /*0024*/ 	.byte	0x00, 0xf5, 0x21, 0x00


	//----- nvinfo : EIATTR_KPARAM_INFO
	.align		4
.L_144:
        /*0028*/ 	.byte	0x04, 0x17
        /*002a*/ 	.short	(.L_146 - .L_145)
.L_145:
        /*002c*/ 	.word	0x00000000
        /*0030*/ 	.short	0x0000
        /*0032*/ 	.short	0x0000
        /*0034*/ 	.byte	0x00, 0xf5, 0x21, 0x00


	//----- nvinfo : EIATTR_SPARSE_MMA_MASK
	.align		4
.L_146:
        /*0038*/ 	.byte	0x03, 0x50
        /*003a*/ 	.short	0x0000


	//----- nvinfo : EIATTR_MAXREG_COUNT
	.align		4
        /*003c*/ 	.byte	0x03, 0x1b
        /*003e*/ 	.short	0x00ff


	//----- nvinfo : EIATTR_MERCURY_ISA_VERSION
	.align		4
        /*0040*/ 	.byte	0x03, 0x5f
        /*0042*/ 	.short	0x0101


	//----- nvinfo : EIATTR_VRC_CTA_INIT_COUNT
	.align		4
        /*0044*/ 	.byte	0x02, 0x4a
	.zero		1
	.zero		1


	//----- nvinfo : EIATTR_EXIT_INSTR_OFFSETS
	.align		4
        /*0048*/ 	.byte	0x04, 0x1c
        /*004a*/ 	.short	(.L_148 - .L_147)


	//   ....[0]....
.L_147:
        /*004c*/ 	.word	0x00000070


	//   ....[1]....
        /*0050*/ 	.word	0x00000190


	//----- nvinfo : EIATTR_CBANK_PARAM_SIZE
	.align		4
.L_148:
        /*0054*/ 	.byte	0x03, 0x19
        /*0056*/ 	.short	0x0014


	//----- nvinfo : EIATTR_PARAM_CBANK
	.align		4
        /*0058*/ 	.byte	0x04, 0x0a
        /*005a*/ 	.short	(.L_150 - .L_149)
	.align		4
.L_149:
        /*005c*/ 	.word	index@(.nv.constant0.exp_kernel)
        /*0060*/ 	.short	0x0380
        /*0062*/ 	.short	0x0014


	//----- nvinfo : EIATTR_SW_WAR
	.align		4
.L_150:
        /*0064*/ 	.byte	0x04, 0x36
        /*0066*/ 	.short	(.L_152 - .L_151)
.L_151:
        /*0068*/ 	.word	0x00000008
.L_152:


//--------------------- .nv.callgraph             --------------------------
	.section	.nv.callgraph,"",@"SHT_CUDA_CALLGRAPH"
	.align	4
	.sectionentsize	8
	.align		4
        /*0000*/ 	.word	0x00000000
	.align		4
        /*0004*/ 	.word	0xffffffff
	.align		4
        /*0008*/ 	.word	0x00000000
	.align		4
        /*000c*/ 	.word	0xfffffffe
	.align		4
        /*0010*/ 	.word	0x00000000
	.align		4
        /*0014*/ 	.word	0xfffffffd
	.align		4
        /*0018*/ 	.word	0x00000000
	.align		4
        /*001c*/ 	.word	0xfffffffc


//--------------------- .nv.constant4             --------------------------
	.section	.nv.constant4,"a",@progbits
	.align	8
	.align		8
.nv.constant4:
        /*0000*/ 	.dword	__cudart_i2opi_f


//--------------------- .text.sigmoid_kernel      --------------------------
	.section	.text.sigmoid_kernel,"ax",@progbits
	.align	128
        .global         sigmoid_kernel
        .type           sigmoid_kernel,@function
        .size           sigmoid_kernel,(.L_x_28 - sigmoid_kernel)
        .other          sigmoid_kernel,@"STO_CUDA_ENTRY STV_DEFAULT"
sigmoid_kernel:
.text.sigmoid_kernel:
[----:B------:R-:W-:Y:S01]  /*0000*/  LDC R1, c[0x0][0x37c] ;  /* 0x0000df00ff017b82 */ /* 0x000fe20000000800 */
[----:B------:R-:W0:Y:S07]  /*0010*/  S2R R0, SR_TID.X ;  /* 0x0000000000007919 */ /* 0x000e2e0000002100 */
[----:B------:R-:W0:Y:S01]  /*0020*/  S2UR UR4, SR_CTAID.X ;  /* 0x00000000000479c3 */ /* 0x000e220000002500 */
[----:B------:R-:W1:Y:S07]  /*0030*/  LDCU UR5, c[0x0][0x390] ;  /* 0x00007200ff0577ac */ /* 0x000e6e0008000800 */
[----:B------:R-:W0:Y:S02]  /*0040*/  LDC R3, c[0x0][0x360] ;  /* 0x0000d800ff037b82 */ /* 0x000e240000000800 */
[----:B0-----:R-:W-:-:S05]  /*0050*/  IMAD R3, R3, UR4, R0 ;  /* 0x0000000403037c24 */ /* 0x001fca000f8e0200 */
[----:B-1----:R-:W-:-:S13]  /*0060*/  ISETP.GE.AND P0, PT, R3, UR5, PT ;  /* 0x0000000503007c0c */ /* 0x002fda000bf06270 */
[----:B------:R-:W-:Y:S05]  /*0070*/  @P0 EXIT ;  /* 0x000000000000094d */ /* 0x000fea0003800000 */
[----:B------:R-:W0:Y:S01]  /*0080*/  LDC.64 R4, c[0x0][0x380] ;  /* 0x0000e000ff047b82 */ /* 0x000e220000000a00 */
[----:B------:R-:W1:Y:S01]  /*0090*/  LDCU.64 UR4, c[0x0][0x358] ;  /* 0x00006b00ff0477ac */ /* 0x000e620008000a00 */
[----:B0-----:R-:W-:-:S06]  /*00a0*/  IMAD.WIDE R4, R3, 0x4, R4 ;  /* 0x0000000403047825 */ /* 0x001fcc00078e0204 */
[----:B-1----:R-:W2:Y:S01]  /*00b0*/  LDG.E R4, desc[UR4][R4.64] ;  /* 0x0000000404047981 */ /* 0x002ea2000c1e1900 */
[----:B------:R-:W-:Y:S01]  /*00c0*/  IMAD.MOV.U32 R7, RZ, RZ, 0x3bbb989d ;  /* 0x3bbb989dff077424 */ /* 0x000fe200078e00ff */
[----:B------:R-:W-:Y:S01]  /*00d0*/  BSSY.RECONVERGENT B0, `(.L_x_0) ;  /* 0x0000015000007945 */ /* 0x000fe20003800200 */
[----:B------:R-:W-:Y:S02]  /*00e0*/  IMAD.MOV.U32 R9, RZ, RZ, 0x437c0000 ;  /* 0x437c0000ff097424 */ /* 0x000fe400078e00ff */
[----:B--2---:R-:W-:-:S04]  /*00f0*/  FFMA.SAT R0, R4, -R7, 0.5 ;  /* 0x3f00000004007423 */ /* 0x004fc80000002807 */
[----:B------:R-:W-:-:S04]  /*0100*/  FFMA.RM R0, R0, R9, 12582913 ;  /* 0x4b40000100007423 */ /* 0x000fc80000004009 */
[C---:B------:R-:W-:Y:S01]  /*0110*/  FADD R7, R0.reuse, -12583039 ;  /* 0xcb40007f00077421 */ /* 0x040fe20000000000 */
[----:B------:R-:W-:-:S03]  /*0120*/  SHF.L.U32 R0, R0, 0x17, RZ ;  /* 0x0000001700007819 */ /* 0x000fc600000006ff */
[----:B------:R-:W-:-:S04]  /*0130*/  FFMA R7, R4, -1.4426950216293334961, -R7 ;  /* 0xbfb8aa3b04077823 */ /* 0x000fc80000000807 */
[----:B------:R-:W-:-:S06]  /*0140*/  FFMA R7, R4, -1.925963033500011079e-08, R7 ;  /* 0xb2a5706004077823 */ /* 0x000fcc0000000007 */
[----:B------:R-:W0:Y:S02]  /*0150*/  MUFU.EX2 R7, R7 ;  /* 0x0000000700077308 */ /* 0x000e240000000800 */
[----:B0-----:R-:W-:-:S04]  /*0160*/  FFMA R0, R0, R7, 1 ;  /* 0x3f80000000007423 */ /* 0x001fc80000000007 */
[----:B------:R-:W-:-:S05]  /*0170*/  VIADD R2, R0, 0x1800000 ;  /* 0x0180000000027836 */ /* 0x000fca0000000000 */
[----:B------:R-:W-:-:S04]  /*0180*/  LOP3.LUT R2, R2, 0x7f800000, RZ, 0xc0, !PT ;  /* 0x7f80000002027812 */ /* 0x000fc800078ec0ff */
[----:B------:R-:W-:-:S13]  /*0190*/  ISETP.GT.U32.AND P0, PT, R2, 0x1ffffff, PT ;  /* 0x01ffffff0200780c */ /* 0x000fda0003f04070 */
[----:B------:R-:W-:Y:S05]  /*01a0*/  @P0 BRA `(.L_x_1) ;  /* 0x00000000000c0947 */ /* 0x000fea0003800000 */
[----:B------:R-:W-:-:S07]  /*01b0*/  MOV R4, 0x1d0 ;  /* 0x000001d000047802 */ /* 0x000fce0000000f00 */
[----:B------:R-:W-:Y:S05]  /*01c0*/  CALL.REL.NOINC `($__internal_0_$__cuda_sm20_rcp_rn_f32_slowpath) ;  /* 0x0000000000287944 */ /* 0x000fea0003c00000 */
[----:B------:R-:W-:Y:S05]  /*01d0*/  BRA `(.L_x_2) ;  /* 0x0000000000107947 */ /* 0x000fea0003800000 */
.L_x_1:
[----:B------:R-:W0:Y:S02]  /*01e0*/  MUFU.RCP R7, R0 ;  /* 0x0000000000077308 */ /* 0x000e240000001000 */
[----:B0-----:R-:W-:-:S04]  /*01f0*/  FFMA R2, R0, R7, -1 ;  /* 0xbf80000000027423 */ /* 0x001fc80000000007 */
[----:B------:R-:W-:-:S04]  /*0200*/  FADD.FTZ R2, -R2, -RZ ;  /* 0x800000ff02027221 */ /* 0x000fc80000010100 */
[----:B------:R-:W-:-:S07]  /*0210*/  FFMA R7, R7, R2, R7 ;  /* 0x0000000207077223 */ /* 0x000fce0000000007 */
.L_x_2:
[----:B------:R-:W-:Y:S05]  /*0220*/  BSYNC.RECONVERGENT B0 ;  /* 0x0000000000007941 */ /* 0x000fea0003800200 */
.L_x_0:
[----:B------:R-:W0:Y:S02]  /*0230*/  LDC.64 R4, c[0x0][0x388] ;  /* 0x0000e200ff047b82 */ /* 0x000e240000000a00 */
[----:B0-----:R-:W-:-:S05]  /*0240*/  IMAD.WIDE R2, R3, 0x4, R4 ;  /* 0x0000000403027825 */ /* 0x001fca00078e0204 */
[----:B------:R-:W-:Y:S01]  /*0250*/  STG.E desc[UR4][R2.64], R7 ;  /* 0x0000000702007986 */ /* 0x000fe2000c101904 */
[----:B------:R-:W-:Y:S05]  /*0260*/  EXIT ;  /* 0x000000000000794d */ /* 0x000fea0003800000 */
        .weak           $__internal_0_$__cuda_sm20_rcp_rn_f32_slowpath
        .type           $__internal_0_$__cuda_sm20_rcp_rn_f32_slowpath,@function
        .size           $__internal_0_$__cuda_sm20_rcp_rn_f32_slowpath,(.L_x_28 - $__internal_0_$__cuda_sm20_rcp_rn_f32_slowpath)
$__internal_0_$__cuda_sm20_rcp_rn_f32_slowpath:
[----:B------:R-:W-:Y:S01]  /*0270*/  IMAD.SHL.U32 R2, R0, 0x2, RZ ;  /* 0x0000000200027824 */ /* 0x000fe200078e00ff */
[----:B------:R-:W-:Y:S04]  /*0280*/  BSSY.RECONVERGENT B1, `(.L_x_3) ;  /* 0x0000030000017945 */ /* 0x000fe80003800200 */
[----:B------:R-:W-:-:S04]  /*0290*/  SHF.R.U32.HI R2, RZ, 0x18, R2 ;  /* 0x00000018ff027819 */ /* 0x000fc80000011602 */
[----:B------:R-:W-:-:S13]  /*02a0*/  ISETP.NE.U32.AND P0, PT, R2, RZ, PT ;  /* 0x000000ff0200720c */ /* 0x000fda0003f05070 */
[----:B------:R-:W-:Y:S05]  /*02b0*/  @P0 BRA `(.L_x_4) ;  /* 0x0000000000280947 */ /* 0x000fea0003800000 */
[----:B------:R-:W-:-:S04]  /*02c0*/  SHF.L.U32 R2, R0, 0x1, RZ ;  /* 0x0000000100027819 */ /* 0x000fc800000006ff */
[----:B------:R-:W-:-:S13]  /*02d0*/  ISETP.NE.AND P0, PT, R2, RZ, PT ;  /* 0x000000ff0200720c */ /* 0x000fda0003f05270 */
[----:B------:R-:W-:Y:S01]  /*02e0*/  @P0 FFMA R6, R0, 1.84467440737095516160e+19, RZ ;  /* 0x5f80000000060823 */ /* 0x000fe200000000ff */
[----:B------:R-:W-:Y:S08]  /*02f0*/  @!P0 MUFU.RCP R5, R0 ;  /* 0x0000000000058308 */ /* 0x000ff00000001000 */
[----:B------:R-:W0:Y:S02]  /*0300*/  @P0 MUFU.RCP R7, R6 ;  /* 0x0000000600070308 */ /* 0x000e240000001000 */
[----:B0-----:R-:W-:-:S04]  /*0310*/  @P0 FFMA R2, R6, R7, -1 ;  /* 0xbf80000006020423 */ /* 0x001fc80000000007 */
[----:B------:R-:W-:-:S04]  /*0320*/  @P0 FADD.FTZ R2, -R2, -RZ ;  /* 0x800000ff02020221 */ /* 0x000fc80000010100 */
[----:B------:R-:W-:-:S04]  /*0330*/  @P0 FFMA R2, R7, R2, R7 ;  /* 0x0000000207020223 */ /* 0x000fc80000000007 */
[----:B------:R-:W-:Y:S01]  /*0340*/  @P0 FFMA R5, R2, 1.84467440737095516160e+19, RZ ;  /* 0x5f80000002050823 */ /* 0x000fe200000000ff */
[----:B------:R-:W-:Y:S06]  /*0350*/  BRA `(.L_x_5) ;  /* 0x0000000000887947 */ /* 0x000fec0003800000 */
.L_x_4:
[----:B------:R-:W-:-:S05]  /*0360*/  VIADD R5, R2, 0xffffff03 ;  /* 0xffffff0302057836 */ /* 0x000fca0000000000 */
[----:B------:R-:W-:-:S13]  /*0370*/  ISETP.GT.U32.AND P0, PT, R5, 0x1, PT ;  /* 0x000000010500780c */ /* 0x000fda0003f04070 */
[----:B------:R-:W-:Y:S05]  /*0380*/  @P0 BRA `(.L_x_6) ;  /* 0x0000000000780947 */ /* 0x000fea0003800000 */
[----:B------:R-:W-:Y:S01]  /*0390*/  LOP3.LUT R6, R0, 0x7fffff, RZ, 0xc0, !PT ;  /* 0x007fffff00067812 */ /* 0x000fe200078ec0ff */
[----:B------:R-:W-:-:S03]  /*03a0*/  IMAD.MOV.U32 R10, RZ, RZ, 0x3 ;  /* 0x00000003ff0a7424 */ /* 0x000fc600078e00ff */
[----:B------:R-:W-:Y:S02]  /*03b0*/  LOP3.LUT R6, R6, 0x3f800000, RZ, 0xfc, !PT ;  /* 0x3f80000006067812 */ /* 0x000fe400078efcff */
[----:B------:R-:W-:Y:S02]  /*03c0*/  SHF.L.U32 R11, R10, R5, RZ ;  /* 0x000000050a0b7219 */ /* 0x000fe400000006ff */
[----:B------:R-:W0:Y:S02]  /*03d0*/  MUFU.RCP R7, R6 ;  /* 0x0000000600077308 */ /* 0x000e240000001000 */
[----:B0-----:R-:W-:-:S04]  /*03e0*/  FFMA R8, R6, R7, -1 ;  /* 0xbf80000006087423 */ /* 0x001fc80000000007 */
[----:B------:R-:W-:-:S04]  /*03f0*/  FADD.FTZ R8, -R8, -RZ ;  /* 0x800000ff08087221 */ /* 0x000fc80000010100 */
[CCC-:B------:R-:W-:Y:S01]  /*0400*/  FFMA.RM R9, R7.reuse, R8.reuse, R7.reuse ;  /* 0x0000000807097223 */ /* 0x1c0fe20000004007 */
[----:B------:R-:W-:-:S04]  /*0410*/  FFMA.RP R8, R7, R8, R7 ;  /* 0x0000000807087223 */ /* 0x000fc80000008007 */
[C---:B------:R-:W-:Y:S02]  /*0420*/  LOP3.LUT R7, R9.reuse, 0x7fffff, RZ, 0xc0, !PT ;  /* 0x007fffff09077812 */ /* 0x040fe400078ec0ff */
[----:B------:R-:W-:Y:S02]  /*0430*/  FSETP.NEU.FTZ.AND P0, PT, R9, R8, PT ;  /* 0x000000080900720b */ /* 0x000fe40003f1d000 */
[----:B------:R-:W-:Y:S02]  /*0440*/  LOP3.LUT R8, R7, 0x800000, RZ, 0xfc, !PT ;  /* 0x0080000007087812 */ /* 0x000fe400078efcff */
[----:B------:R-:W-:Y:S02]  /*0450*/  SEL R7, RZ, 0xffffffff, !P0 ;  /* 0xffffffffff077807 */ /* 0x000fe40004000000 */
[----:B------:R-:W-:Y:S02]  /*0460*/  LOP3.LUT R6, R11, R8, RZ, 0xc0, !PT ;  /* 0x000000080b067212 */ /* 0x000fe400078ec0ff */
[----:B------:R-:W-:-:S02]  /*0470*/  IADD3 R7, PT, PT, -R7, RZ, RZ ;  /* 0x000000ff07077210 */ /* 0x000fc40007ffe1ff */
[-C--:B------:R-:W-:Y:S02]  /*0480*/  SHF.R.U32.HI R6, RZ, R5.reuse, R6 ;  /* 0x00000005ff067219 */ /* 0x080fe40000011606 */
[----:B------:R-:W-:Y:S02]  /*0490*/  LOP3.LUT P1, RZ, R7, R5, R8, 0xf8, !PT ;  /* 0x0000000507ff7212 */ /* 0x000fe4000782f808 */
[C---:B------:R-:W-:Y:S02]  /*04a0*/  LOP3.LUT P0, RZ, R6.reuse, 0x1, RZ, 0xc0, !PT ;  /* 0x0000000106ff7812 */ /* 0x040fe4000780c0ff */
[----:B------:R-:W-:-:S04]  /*04b0*/  LOP3.LUT P2, RZ, R6, 0x2, RZ, 0xc0, !PT ;  /* 0x0000000206ff7812 */ /* 0x000fc8000784c0ff */
[----:B------:R-:W-:Y:S02]  /*04c0*/  PLOP3.LUT P0, PT, P0, P1, P2, 0xe0, 0x0 ;  /* 0x000000000000781c */ /* 0x000fe40000703c20 */
[----:B------:R-:W-:Y:S02]  /*04d0*/  LOP3.LUT P1, RZ, R0, 0x7fffff, RZ, 0xc0, !PT ;  /* 0x007fffff00ff7812 */ /* 0x000fe4000782c0ff */
[----:B------:R-:W-:-:S05]  /*04e0*/  SEL R5, RZ, 0x1, !P0 ;  /* 0x00000001ff057807 */ /* 0x000fca0004000000 */
[----:B------:R-:W-:-:S05]  /*04f0*/  IMAD.MOV R5, RZ, RZ, -R5 ;  /* 0x000000ffff057224 */ /* 0x000fca00078e0a05 */
[----:B------:R-:W-:Y:S02]  /*0500*/  ISETP.GE.AND P0, PT, R5, RZ, PT ;  /* 0x000000ff0500720c */ /* 0x000fe40003f06270 */
[----:B------:R-:W-:-:S04]  /*0510*/  IADD3 R5, PT, PT, R2, -0xfc, RZ ;  /* 0xffffff0402057810 */ /* 0x000fc80007ffe0ff */
[----:B------:R-:W-:-:S07]  /*0520*/  SHF.R.U32.HI R5, RZ, R5, R8 ;  /* 0x00000005ff057219 */ /* 0x000fce0000011608 */
[----:B------:R-:W-:-:S05]  /*0530*/  @!P0 VIADD R5, R5, 0x1 ;  /* 0x0000000105058836 */ /* 0x000fca0000000000 */
[----:B------:R-:W-:-:S04]  /*0540*/  @!P1 SHF.L.U32 R5, R5, 0x1, RZ ;  /* 0x0000000105059819 */ /* 0x000fc800000006ff */
[----:B------:R-:W-:Y:S01]  /*0550*/  LOP3.LUT R5, R5, 0x80000000, R0, 0xf8, !PT ;  /* 0x8000000005057812 */ /* 0x000fe200078ef800 */
[----:B------:R-:W-:Y:S06]  /*0560*/  BRA `(.L_x_5) ;  /* 0x0000000000047947 */ /* 0x000fec0003800000 */
.L_x_6:
[----:B------:R0:W1:Y:S02]  /*0570*/  MUFU.RCP R5, R0 ;  /* 0x0000000000057308 */ /* 0x0000640000001000 */
.L_x_5:
[----:B------:R-:W-:Y:S05]  /*0580*/  BSYNC.RECONVERGENT B1 ;  /* 0x0000000000017941 */ /* 0x000fea0003800200 */
.L_x_3:
[----:B-1----:R-:W-:Y:S02]  /*0590*/  IMAD.MOV.U32 R7, RZ, RZ, R5 ;  /* 0x000000ffff077224 */ /* 0x002fe400078e0005 */
[----:B------:R-:W-:-:S04]  /*05a0*/  HFMA2 R5, -RZ, RZ, 0, 0 ;  /* 0x00000000ff057431 */ /* 0x000fc800000001ff */
[----:B0-----:R-:W-:Y:S05]  /*05b0*/  RET.REL.NODEC R4 `(sigmoid_kernel) ;  /* 0xfffffff804907950 */ /* 0x001fea0003c3ffff */
.L_x_7:
[----:B------:R-:W-:-:S00]  /*05c0*/  BRA `(.L_x_7) ;  /* 0xfffffffc00fc7947 */ /* 0x000fc0000383ffff */
[----:B------:R-:W-:-:S00]  /*05d0*/  NOP ;  /* 0x0000000000007918 */ /* 0x000fc00000000000 */
        /* <DEDUP_REMOVED lines=10> */
.L_x_28:


//--------------------- .text.relu_kernel         --------------------------
	.section	.text.relu_kernel,"ax",@progbits
	.align	128
        .global         relu_kernel
        .type           relu_kernel,@function
        .size           relu_kernel,(.L_x_31 - relu_kernel)
        .other          relu_kernel,@"STO_CUDA_ENTRY STV_DEFAULT"
relu_kernel:
.text.relu_kernel:
        /* <DEDUP_REMOVED lines=9> */
[----:B------:R-:W1:Y:S07]  /*0090*/  LDCU.64 UR4, c[0x0][0x358] ;  /* 0x00006b00ff0477ac */ /* 0x000e6e0008000a00 */
[----:B------:R-:W2:Y:S01]  /*00a0*/  LDC.64 R4, c[0x0][0x388] ;  /* 0x0000e200ff047b82 */ /* 0x000ea20000000a00 */
[----:B0-----:R-:W-:-:S06]  /*00b0*/  IMAD.WIDE R2, R7, 0x4, R2 ;  /* 0x0000000407027825 */ /* 0x001fcc00078e0202 */
[----:B-1----:R-:W3:Y:S01]  /*00c0*/  LDG.E R2, desc[UR4][R2.64] ;  /* 0x0000000402027981 */ /* 0x002ee2000c1e1900 */
[----:B--2---:R-:W-:Y:S01]  /*00d0*/  IMAD.WIDE R4, R7, 0x4, R4 ;  /* 0x0000000407047825 */ /* 0x004fe200078e0204 */
[----:B---3--:R-:W-:-:S05]  /*00e0*/  FMNMX R7, RZ, R2, !PT ;  /* 0x00000002ff077209 */ /* 0x008fca0007800000 */
[----:B------:R-:W-:Y:S01]  /*00f0*/  STG.E desc[UR4][R4.64], R7 ;  /* 0x0000000704007986 */ /* 0x000fe2000c101904 */
[----:B------:R-:W-:Y:S05]  /*0100*/  EXIT ;  /* 0x000000000000794d */ /* 0x000fea0003800000 */
.L_x_8:
        /* <DEDUP_REMOVED lines=15> */
.L_x_31:


//--------------------- .text.cos_kernel          --------------------------
	.section	.text.cos_kernel,"ax",@progbits
	.align	128
        .global         cos_kernel
        .type           cos_kernel,@function
        .size           cos_kernel,(.L_x_32 - cos_kernel)
        .other          cos_kernel,@"STO_CUDA_ENTRY STV_DEFAULT"
cos_kernel:
.text.cos_kernel:
        /* <DEDUP_REMOVED lines=10> */
[----:B0-----:R-:W-:-:S05]  /*00a0*/  IMAD.WIDE R4, R2, 0x4, R4 ;  /* 0x0000000402047825 */ /* 0x001fca00078e0204 */
[----:B-1----:R-:W2:Y:S01]  /*00b0*/  LDG.E R0, desc[UR6][R4.64] ;  /* 0x0000000604007981 */ /* 0x002ea2000c1e1900 */
[----:B------:R-:W-:Y:S01]  /*00c0*/  BSSY.RECONVERGENT B0, `(.L_x_9) ;  /* 0x0000069000007945 */ /* 0x000fe20003800200 */
[C---:B--2---:R-:W-:Y:S01]  /*00d0*/  FMUL R3, R0.reuse, 0.63661974668502807617 ;  /* 0x3f22f98300037820 */ /* 0x044fe20000400000 */
[----:B------:R-:W-:-:S05]  /*00e0*/  FSETP.GE.AND P0, PT, |R0|, 105615, PT ;  /* 0x47ce47800000780b */ /* 0x000fca0003f06200 */
[----:B------:R-:W0:Y:S02]  /*00f0*/  F2I.NTZ R3, R3 ;  /* 0x0000000300037305 */ /* 0x000e240000203100 */
[----:B0-----:R-:W-:-:S05]  /*0100*/  I2FP.F32.S32 R7, R3 ;  /* 0x0000000300077245 */ /* 0x001fca0000201400 */
[----:B------:R-:W-:-:S04]  /*0110*/  FFMA R6, R7, -1.5707962512969970703, R0 ;  /* 0xbfc90fda07067823 */ /* 0x000fc80000000000 */
[----:B------:R-:W-:-:S04]  /*0120*/  FFMA R6, R7, -7.5497894158615963534e-08, R6 ;  /* 0xb3a2216807067823 */ /* 0x000fc80000000006 */
[----:B------:R-:W-:Y:S01]  /*0130*/  FFMA R6, R7, -5.3903029534742383927e-15, R6 ;  /* 0xa7c234c507067823 */ /* 0x000fe20000000006 */
[----:B------:R-:W-:Y:S06]  /*0140*/  @!P0 BRA `(.L_x_10) ;  /* 0x0000000400808947 */ /* 0x000fec0003800000 */
[----:B------:R-:W-:-:S13]  /*0150*/  FSETP.NEU.AND P0, PT, |R0|, +INF , PT ;  /* 0x7f8000000000780b */ /* 0x000fda0003f0d200 */
[----:B------:R-:W-:Y:S01]  /*0160*/  @!P0 FMUL R6, RZ, R0 ;  /* 0x00000000ff068220 */ /* 0x000fe20000400000 */
[----:B------:R-:W-:Y:S01]  /*0170*/  @!P0 IMAD.MOV.U32 R3, RZ, RZ, RZ ;  /* 0x000000ffff038224 */ /* 0x000fe200078e00ff */
[----:B------:R-:W-:Y:S06]  /*0180*/  @!P0 BRA `(.L_x_10) ;  /* 0x0000000400708947 */ /* 0x000fec0003800000 */
[----:B------:R-:W-:Y:S01]  /*0190*/  IMAD.SHL.U32 R3, R0, 0x100, RZ ;  /* 0x0000010000037824 */ /* 0x000fe200078e00ff */
[----:B------:R-:W0:Y:S01]  /*01a0*/  LDCU.64 UR8, c[0x4][URZ] ;  /* 0x01000000ff0877ac */ /* 0x000e220008000a00 */
[----:B------:R-:W-:Y:S02]  /*01b0*/  IMAD.MOV.U32 R11, RZ, RZ, RZ ;  /* 0x000000ffff0b7224 */ /* 0x000fe400078e00ff */
[----:B------:R-:W-:Y:S01]  /*01c0*/  IMAD.MOV.U32 R8, RZ, RZ, RZ ;  /* 0x000000ffff087224 */ /* 0x000fe200078e00ff */
[----:B------:R-:W-:Y:S01]  /*01d0*/  LOP3.LUT R3, R3, 0x80000000, RZ, 0xfc, !PT ;  /* 0x8000000003037812 */ /* 0x000fe200078efcff */
[----:B------:R-:W-:Y:S01]  /*01e0*/  UMOV UR5, URZ ;  /* 0x000000ff00057c82 */ /* 0x000fe20008000000 */
[----:B------:R-:W-:-:S05]  /*01f0*/  UMOV UR4, URZ ;  /* 0x000000ff00047c82 */ /* 0x000fca0008000000 */
.L_x_11:
[----:B0-----:R-:W-:Y:S01]  /*0200*/  IMAD.U32 R6, RZ, RZ, UR8 ;  /* 0x00000008ff067e24 */ /* 0x001fe2000f8e00ff */
[----:B------:R-:W-:-:S05]  /*0210*/  MOV R7, UR9 ;  /* 0x0000000900077c02 */ /* 0x000fca0008000f00 */
[----:B------:R-:W2:Y:S01]  /*0220*/  LDG.E.CONSTANT R4, desc[UR6][R6.64] ;  /* 0x0000000606047981 */ /* 0x000ea2000c1e9900 */
[----:B------:R-:W-:Y:S01]  /*0230*/  UIADD3 UR4, UPT, UPT, UR4, 0x1, URZ ;  /* 0x0000000104047890 */ /* 0x000fe2000fffe0ff */
[C---:B------:R-:W-:Y:S01]  /*0240*/  ISETP.EQ.AND P0, PT, R8.reuse, RZ, PT ;  /* 0x000000ff0800720c */ /* 0x040fe20003f02270 */
[----:B------:R-:W-:Y:S01]  /*0250*/  UIADD3 UR8, UP1, UPT, UR8, 0x4, URZ ;  /* 0x0000000408087890 */ /* 0x000fe2000ff3e0ff */
[C---:B------:R-:W-:Y:S01]  /*0260*/  ISETP.EQ.AND P1, PT, R8.reuse, 0x4, PT ;  /* 0x000000040800780c */ /* 0x040fe20003f22270 */
[----:B------:R-:W-:Y:S01]  /*0270*/  UISETP.NE.AND UP0, UPT, UR4, 0x6, UPT ;  /* 0x000000060400788c */ /* 0x000fe2000bf05270 */
[C---:B------:R-:W-:Y:S01]  /*0280*/  ISETP.EQ.AND P2, PT, R8.reuse, 0x8, PT ;  /* 0x000000080800780c */ /* 0x040fe20003f42270 */
[----:B------:R-:W-:Y:S01]  /*0290*/  UIADD3.X UR9, UPT, UPT, URZ, UR9, URZ, UP1, !UPT ;  /* 0x00000009ff097290 */ /* 0x000fe20008ffe4ff */
[C---:B------:R-:W-:Y:S02]  /*02a0*/  ISETP.EQ.AND P3, PT, R8.reuse, 0xc, PT ;  /* 0x0000000c0800780c */ /* 0x040fe40003f62270 */
[----:B------:R-:W-:-:S02]  /*02b0*/  ISETP.EQ.AND P4, PT, R8, 0x10, PT ;  /* 0x000000100800780c */ /* 0x000fc40003f82270 */
[C---:B------:R-:W-:Y:S01]  /*02c0*/  ISETP.EQ.AND P5, PT, R8.reuse, 0x14, PT ;  /* 0x000000140800780c */ /* 0x040fe20003fa2270 */
[----:B------:R-:W-:Y:S02]  /*02d0*/  VIADD R8, R8, 0x4 ;  /* 0x0000000408087836 */ /* 0x000fe40000000000 */
[----:B--2---:R-:W-:-:S03]  /*02e0*/  IMAD.WIDE.U32 R4, R4, R3, RZ ;  /* 0x0000000304047225 */ /* 0x004fc600078e00ff */
[----:B------:R-:W-:-:S04]  /*02f0*/  IADD3 R4, P6, PT, R4, R11, RZ ;  /* 0x0000000b04047210 */ /* 0x000fc80007fde0ff */
[----:B------:R-:W-:Y:S01]  /*0300*/  IADD3.X R11, PT, PT, R5, UR5, RZ, P6, !PT ;  /* 0x00000005050b7c10 */ /* 0x000fe2000b7fe4ff */
[--C-:B------:R-:W-:Y:S01]  /*0310*/  @P0 IMAD.MOV.U32 R9, RZ, RZ, R4.reuse ;  /* 0x000000ffff090224 */ /* 0x100fe200078e0004 */
[----:B------:R-:W-:Y:S01]  /*0320*/  @P4 MOV R14, R4 ;  /* 0x00000004000e4202 */ /* 0x000fe20000000f00 */
[--C-:B------:R-:W-:Y:S02]  /*0330*/  @P1 IMAD.MOV.U32 R10, RZ, RZ, R4.reuse ;  /* 0x000000ffff0a1224 */ /* 0x100fe400078e0004 */
[--C-:B------:R-:W-:Y:S02]  /*0340*/  @P2 IMAD.MOV.U32 R12, RZ, RZ, R4.reuse ;  /* 0x000000ffff0c2224 */ /* 0x100fe400078e0004 */
[--C-:B------:R-:W-:Y:S02]  /*0350*/  @P3 IMAD.MOV.U32 R13, RZ, RZ, R4.reuse ;  /* 0x000000ffff0d3224 */ /* 0x100fe400078e0004 */
[----:B------:R-:W-:Y:S01]  /*0360*/  @P5 IMAD.MOV.U32 R15, RZ, RZ, R4 ;  /* 0x000000ffff0f5224 */ /* 0x000fe200078e0004 */
[----:B------:R-:W-:Y:S06]  /*0370*/  BRA.U UP0, `(.L_x_11) ;  /* 0xfffffffd00a07547 */ /* 0x000fec000b83ffff */
[----:B------:R-:W-:Y:S01]  /*0380*/  SHF.R.U32.HI R3, RZ, 0x17, R0 ;  /* 0x00000017ff037819 */ /* 0x000fe20000011600 */
[----:B------:R-:W-:Y:S03]  /*0390*/  BSSY.RECONVERGENT B1, `(.L_x_12) ;  /* 0x0000029000017945 */ /* 0x000fe60003800200 */
[C---:B------:R-:W-:Y:S02]  /*03a0*/  LOP3.LUT R4, R3.reuse, 0xe0, RZ, 0xc0, !PT ;  /* 0x000000e003047812 */ /* 0x040fe400078ec0ff */
[----:B------:R-:W-:-:S03]  /*03b0*/  LOP3.LUT P6, RZ, R3, 0x1f, RZ, 0xc0, !PT ;  /* 0x0000001f03ff7812 */ /* 0x000fc600078cc0ff */
[----:B------:R-:W-:-:S05]  /*03c0*/  VIADD R4, R4, 0xffffff80 ;  /* 0xffffff8004047836 */ /* 0x000fca0000000000 */
[----:B------:R-:W-:-:S05]  /*03d0*/  SHF.R.U32.HI R4, RZ, 0x5, R4 ;  /* 0x00000005ff047819 */ /* 0x000fca0000011604 */
[----:B------:R-:W-:-:S05]  /*03e0*/  IMAD.U32 R6, R4, -0x4, RZ ;  /* 0xfffffffc04067824 */ /* 0x000fca00078e00ff */
[C---:B------:R-:W-:Y:S02]  /*03f0*/  ISETP.EQ.AND P3, PT, R6.reuse, -0x18, PT ;  /* 0xffffffe80600780c */ /* 0x040fe40003f62270 */
[C---:B------:R-:W-:Y:S02]  /*0400*/  ISETP.EQ.AND P4, PT, R6.reuse, -0x14, PT ;  /* 0xffffffec0600780c */ /* 0x040fe40003f82270 */
[C---:B------:R-:W-:Y:S02]  /*0410*/  ISETP.EQ.AND P2, PT, R6.reuse, -0x10, PT ;  /* 0xfffffff00600780c */ /* 0x040fe40003f42270 */
[C---:B------:R-:W-:Y:S02]  /*0420*/  ISETP.EQ.AND P1, PT, R6.reuse, -0xc, PT ;  /* 0xfffffff40600780c */ /* 0x040fe40003f22270 */
[C---:B------:R-:W-:Y:S02]  /*0430*/  ISETP.EQ.AND P0, PT, R6.reuse, -0x8, PT ;  /* 0xfffffff80600780c */ /* 0x040fe40003f02270 */
[----:B------:R-:W-:-:S03]  /*0440*/  ISETP.EQ.AND P5, PT, R6, RZ, PT ;  /* 0x000000ff0600720c */ /* 0x000fc60003fa2270 */
[----:B------:R-:W-:Y:S02]  /*0450*/  @P3 MOV R4, R9 ;  /* 0x0000000900043202 */ /* 0x000fe40000000f00 */
[C---:B------:R-:W-:Y:S01]  /*0460*/  ISETP.EQ.AND P3, PT, R6.reuse, -0x4, PT ;  /* 0xfffffffc0600780c */ /* 0x040fe20003f62270 */
[----:B------:R-:W-:Y:S02]  /*0470*/  @P4 IMAD.MOV.U32 R5, RZ, RZ, R9 ;  /* 0x000000ffff054224 */ /* 0x000fe400078e0009 */
[----:B------:R-:W-:Y:S01]  /*0480*/  @P4 IMAD.MOV.U32 R4, RZ, RZ, R10 ;  /* 0x000000ffff044224 */ /* 0x000fe200078e000a */
[----:B------:R-:W-:Y:S01]  /*0490*/  ISETP.EQ.AND P4, PT, R6, 0x4, PT ;  /* 0x000000040600780c */ /* 0x000fe20003f82270 */
[----:B------:R-:W-:Y:S02]  /*04a0*/  @P2 IMAD.MOV.U32 R4, RZ, RZ, R12 ;  /* 0x000000ffff042224 */ /* 0x000fe400078e000c */
[----:B------:R-:W-:Y:S02]  /*04b0*/  @P1 IMAD.MOV.U32 R4, RZ, RZ, R13 ;  /* 0x000000ffff041224 */ /* 0x000fe400078e000d */
[----:B------:R-:W-:-:S02]  /*04c0*/  @P0 IMAD.MOV.U32 R4, RZ, RZ, R14 ;  /* 0x000000ffff040224 */ /* 0x000fc400078e000e */
[----:B------:R-:W-:Y:S01]  /*04d0*/  @P2 IMAD.MOV.U32 R5, RZ, RZ, R10 ;  /* 0x000000ffff052224 */ /* 0x000fe200078e000a */
[----:B------:R-:W-:Y:S01]  /*04e0*/  @P1 MOV R5, R12 ;  /* 0x0000000c00051202 */ /* 0x000fe20000000f00 */
[----:B------:R-:W-:Y:S01]  /*04f0*/  @P0 IMAD.MOV.U32 R5, RZ, RZ, R13 ;  /* 0x000000ffff050224 */ /* 0x000fe200078e000d */
[----:B------:R-:W-:Y:S01]  /*0500*/  @P3 MOV R4, R15 ;  /* 0x0000000f00043202 */ /* 0x000fe20000000f00 */
[----:B------:R-:W-:Y:S02]  /*0510*/  @P5 IMAD.MOV.U32 R4, RZ, RZ, R11 ;  /* 0x000000ffff045224 */ /* 0x000fe400078e000b */
[----:B------:R-:W-:Y:S02]  /*0520*/  @P3 IMAD.MOV.U32 R5, RZ, RZ, R14 ;  /* 0x000000ffff053224 */ /* 0x000fe400078e000e */
[----:B------:R-:W-:Y:S02]  /*0530*/  @P5 IMAD.MOV.U32 R5, RZ, RZ, R15 ;  /* 0x000000ffff055224 */ /* 0x000fe400078e000f */
[----:B------:R-:W-:-:S02]  /*0540*/  @P4 IMAD.MOV.U32 R5, RZ, RZ, R11 ;  /* 0x000000ffff054224 */ /* 0x000fc400078e000b */
[----:B------:R-:W-:Y:S01]  /*0550*/  IMAD.MOV.U32 R8, RZ, RZ, R4 ;  /* 0x000000ffff087224 */ /* 0x000fe200078e0004 */
[----:B------:R-:W-:Y:S06]  /*0560*/  @!P6 BRA `(.L_x_13) ;  /* 0x00000000002ce947 */ /* 0x000fec0003800000 */
[----:B------:R-:W-:Y:S01]  /*0570*/  @P2 MOV R4, R9 ;  /* 0x0000000900042202 */ /* 0x000fe20000000f00 */
[----:B------:R-:W-:Y:S01]  /*0580*/  @P1 IMAD.MOV.U32 R4, RZ, RZ, R10 ;  /* 0x000000ffff041224 */ /* 0x000fe200078e000a */
[----:B------:R-:W-:Y:S01]  /*0590*/  LOP3.LUT R3, R3, 0x1f, RZ, 0xc0, !PT ;  /* 0x0000001f03037812 */ /* 0x000fe200078ec0ff */
[----:B------:R-:W-:Y:S01]  /*05a0*/  @P0 IMAD.MOV.U32 R4, RZ, RZ, R12 ;  /* 0x000000ffff040224 */ /* 0x000fe200078e000c */
[----:B------:R-:W-:Y:S01]  /*05b0*/  ISETP.EQ.AND P0, PT, R6, 0x8, PT ;  /* 0x000000080600780c */ /* 0x000fe20003f02270 */
[----:B------:R-:W-:Y:S01]  /*05c0*/  @P3 IMAD.MOV.U32 R4, RZ, RZ, R13 ;  /* 0x000000ffff043224 */ /* 0x000fe200078e000d */
[----:B------:R-:W-:Y:S01]  /*05d0*/  SHF.L.W.U32.HI R8, R5, R3, R8 ;  /* 0x0000000305087219 */ /* 0x000fe20000010e08 */
[----:B------:R-:W-:Y:S01]  /*05e0*/  @P5 IMAD.MOV.U32 R4, RZ, RZ, R14 ;  /* 0x000000ffff045224 */ /* 0x000fe200078e000e */
[----:B------:R-:W-:-:S09]  /*05f0*/  @P4 MOV R4, R15 ;  /* 0x0000000f00044202 */ /* 0x000fd20000000f00 */
[----:B------:R-:W-:-:S05]  /*0600*/  @P0 IMAD.MOV.U32 R4, RZ, RZ, R11 ;  /* 0x000000ffff040224 */ /* 0x000fca00078e000b */
[----:B------:R-:W-:-:S07]  /*0610*/  SHF.L.W.U32.HI R5, R4, R3, R5 ;  /* 0x0000000304057219 */ /* 0x000fce0000010e05 */
.L_x_13:
[----:B------:R-:W-:Y:S05]  /*0620*/  BSYNC.RECONVERGENT B1 ;  /* 0x0000000000017941 */ /* 0x000fea0003800200 */
.L_x_12:
[C---:B------:R-:W-:Y:S01]  /*0630*/  SHF.L.W.U32.HI R9, R5.reuse, 0x2, R8 ;  /* 0x0000000205097819 */ /* 0x040fe20000010e08 */
[----:B------:R-:W-:Y:S01]  /*0640*/  IMAD.SHL.U32 R5, R5, 0x4, RZ ;  /* 0x0000000405057824 */ /* 0x000fe200078e00ff */
[----:B------:R-:W-:Y:S01]  /*0650*/  UMOV UR4, 0x54442d19 ;  /* 0x54442d1900047882 */ /* 0x000fe20000000000 */
[----:B------:R-:W-:Y:S01]  /*0660*/  UMOV UR5, 0x3bf921fb ;  /* 0x3bf921fb00057882 */ /* 0x000fe20000000000 */
[----:B------:R-:W-:Y:S02]  /*0670*/  SHF.R.S32.HI R4, RZ, 0x1f, R9 ;  /* 0x0000001fff047819 */ /* 0x000fe40000011409 */
[----:B------:R-:W-:Y:S02]  /*0680*/  ISETP.GE.AND P0, PT, R0, RZ, PT ;  /* 0x000000ff0000720c */ /* 0x000fe40003f06270 */
[C---:B------:R-:W-:Y:S02]  /*0690*/  LOP3.LUT R6, R4.reuse, R5, RZ, 0x3c, !PT ;  /* 0x0000000504067212 */ /* 0x040fe400078e3cff */
[----:B------:R-:W-:-:S02]  /*06a0*/  LOP3.LUT R7, R4, R9, RZ, 0x3c, !PT ;  /* 0x0000000904077212 */ /* 0x000fc400078e3cff */
[----:B------:R-:W-:Y:S02]  /*06b0*/  SHF.R.U32.HI R3, RZ, 0x1e, R8 ;  /* 0x0000001eff037819 */ /* 0x000fe40000011608 */
[----:B------:R-:W0:Y:S01]  /*06c0*/  I2F.F64.S64 R4, R6 ;  /* 0x0000000600047312 */ /* 0x000e220000301c00 */
[C---:B------:R-:W-:Y:S02]  /*06d0*/  LOP3.LUT R0, R9.reuse, R0, RZ, 0x3c, !PT ;  /* 0x0000000009007212 */ /* 0x040fe400078e3cff */
[----:B------:R-:W-:Y:S02]  /*06e0*/  LEA.HI R3, R9, R3, RZ, 0x1 ;  /* 0x0000000309037211 */ /* 0x000fe400078f08ff */
[----:B------:R-:W-:-:S03]  /*06f0*/  ISETP.GE.AND P1, PT, R0, RZ, PT ;  /* 0x000000ff0000720c */ /* 0x000fc60003f26270 */
[----:B------:R-:W-:-:S04]  /*0700*/  IMAD.MOV R0, RZ, RZ, -R3 ;  /* 0x000000ffff007224 */ /* 0x000fc800078e0a03 */
[----:B------:R-:W-:Y:S01]  /*0710*/  @!P0 IMAD.MOV.U32 R3, RZ, RZ, R0 ;  /* 0x000000ffff038224 */ /* 0x000fe200078e0000 */
[----:B0-----:R-:W-:-:S10]  /*0720*/  DMUL R4, R4, UR4 ;  /* 0x0000000404047c28 */ /* 0x001fd40008000000 */
[----:B------:R-:W0:Y:S02]  /*0730*/  F2F.F32.F64 R4, R4 ;  /* 0x0000000400047310 */ /* 0x000e240000301000 */
[----:B0-----:R-:W-:-:S07]  /*0740*/  FSEL R6, -R4, R4, !P1 ;  /* 0x0000000404067208 */ /* 0x001fce0004800100 */
.L_x_10:
[----:B------:R-:W-:Y:S05]  /*0750*/  BSYNC.RECONVERGENT B0 ;  /* 0x0000000000007941 */ /* 0x000fea0003800200 */
.L_x_9:
[----:B------:R-:W-:Y:S01]  /*0760*/  MOV R0, 0x37cbac00 ;  /* 0x37cbac0000007802 */ /* 0x000fe20000000f00 */
[----:B------:R-:W-:Y:S01]  /*0770*/  FMUL R7, R6, R6 ;  /* 0x0000000606077220 */ /* 0x000fe20000400000 */
[C---:B------:R-:W-:Y:S01]  /*0780*/  LOP3.LUT R8, R3.reuse, 0x1, RZ, 0xc0, !PT ;  /* 0x0000000103087812 */ /* 0x040fe200078ec0ff */
[----:B------:R-:W0:Y:S01]  /*0790*/  LDC.64 R4, c[0x0][0x388] ;  /* 0x0000e200ff047b82 */ /* 0x000e220000000a00 */
[----:B------:R-:W-:Y:S02]  /*07a0*/  VIADD R3, R3, 0x1 ;  /* 0x0000000103037836 */ /* 0x000fe40000000000 */
[----:B------:R-:W-:Y:S01]  /*07b0*/  FFMA R0, R7, R0, -0.0013887860113754868507 ;  /* 0xbab607ed07007423 */ /* 0x000fe20000000000 */
[----:B------:R-:W-:Y:S01]  /*07c0*/  ISETP.NE.U32.AND P0, PT, R8, 0x1, PT ;  /* 0x000000010800780c */ /* 0x000fe20003f05070 */
[----:B------:R-:W-:Y:S02]  /*07d0*/  IMAD.MOV.U32 R8, RZ, RZ, 0x3c0885e4 ;  /* 0x3c0885e4ff087424 */ /* 0x000fe400078e00ff */
[----:B------:R-:W-:Y:S01]  /*07e0*/  IMAD.MOV.U32 R9, RZ, RZ, 0x3e2aaaa8 ;  /* 0x3e2aaaa8ff097424 */ /* 0x000fe200078e00ff */
[----:B------:R-:W-:-:S02]  /*07f0*/  FSEL R0, R0, -0.00019574658654164522886, P0 ;  /* 0xb94d415300007808 */ /* 0x000fc40000000000 */
[----:B------:R-:W-:Y:S02]  /*0800*/  FSEL R8, R8, 0.041666727513074874878, !P0 ;  /* 0x3d2aaabb08087808 */ /* 0x000fe40004000000 */
[----:B------:R-:W-:Y:S02]  /*0810*/  LOP3.LUT P1, RZ, R3, 0x2, RZ, 0xc0, !PT ;  /* 0x0000000203ff7812 */ /* 0x000fe4000782c0ff */
[----:B------:R-:W-:Y:S01]  /*0820*/  FSEL R3, -R9, -0.4999999701976776123, !P0 ;  /* 0xbeffffff09037808 */ /* 0x000fe20004000100 */
[----:B------:R-:W-:Y:S01]  /*0830*/  FFMA R8, R7, R0, R8 ;  /* 0x0000000007087223 */ /* 0x000fe20000000008 */
[----:B------:R-:W-:-:S03]  /*0840*/  FSEL R0, R6, 1, !P0 ;  /* 0x3f80000006007808 */ /* 0x000fc60004000000 */
[C---:B------:R-:W-:Y:S02]  /*0850*/  FFMA R3, R7.reuse, R8, R3 ;  /* 0x0000000807037223 */ /* 0x040fe40000000003 */
[----:B------:R-:W-:-:S04]  /*0860*/  FFMA R7, R7, R0, RZ ;  /* 0x0000000007077223 */ /* 0x000fc800000000ff */
[----:B------:R-:W-:Y:S01]  /*0870*/  FFMA R3, R7, R3, R0 ;  /* 0x0000000307037223 */ /* 0x000fe20000000000 */
[----:B0-----:R-:W-:-:S04]  /*0880*/  IMAD.WIDE R4, R2, 0x4, R4 ;  /* 0x0000000402047825 */ /* 0x001fc800078e0204 */
[----:B------:R-:W-:-:S05]  /*0890*/  @P1 FADD R3, RZ, -R3 ;  /* 0x80000003ff031221 */ /* 0x000fca0000000000 */
[----:B------:R-:W-:Y:S01]  /*08a0*/  STG.E desc[UR6][R4.64], R3 ;  /* 0x0000000304007986 */ /* 0x000fe2000c101906 */
[----:B------:R-:W-:Y:S05]  /*08b0*/  EXIT ;  /* 0x000000000000794d */ /* 0x000fea0003800000 */
.L_x_14:
        /* <DEDUP_REMOVED lines=12> */
.L_x_32:


//--------------------- .text.sin_kernel          --------------------------
	.section	.text.sin_kernel,"ax",@progbits
	.align	128
        .global         sin_kernel
        .type           sin_kernel,@function
        .size           sin_kernel,(.L_x_33 - sin_kernel)
        .other          sin_kernel,@"STO_CUDA_ENTRY STV_DEFAULT"
sin_kernel:
.text.sin_kernel:
        /* <DEDUP_REMOVED lines=32> */
.L_x_17:
        /* <DEDUP_REMOVED lines=66> */
.L_x_19:
[----:B------:R-:W-:Y:S05]  /*0620*/  BSYNC.RECONVERGENT B1 ;  /* 0x0000000000017941 */ /* 0x000fea0003800200 */
.L_x_18:
        /* <DEDUP_REMOVED lines=18> */
.L_x_16:
[----:B------:R-:W-:Y:S05]  /*0750*/  BSYNC.RECONVERGENT B0 ;  /* 0x0000000000007941 */ /* 0x000fea0003800200 */
.L_x_15:
[----:B------:R-:W-:Y:S01]  /*0760*/  MOV R0, 0x37cbac00 ;  /* 0x37cbac0000007802 */ /* 0x000fe20000000f00 */
[----:B------:R-:W-:Y:S01]  /*0770*/  FMUL R7, R6, R6 ;  /* 0x0000000606077220 */ /* 0x000fe20000400000 */
[----:B------:R-:W-:Y:S01]  /*0780*/  LOP3.LUT R8, R3, 0x1, RZ, 0xc0, !PT ;  /* 0x0000000103087812 */ /* 0x000fe200078ec0ff */
[----:B------:R-:W0:Y:S01]  /*0790*/  LDC.64 R4, c[0x0][0x388] ;  /* 0x0000e200ff047b82 */ /* 0x000e220000000a00 */
[----:B------:R-:W-:Y:S02]  /*07a0*/  IMAD.MOV.U32 R9, RZ, RZ, 0x3effffff ;  /* 0x3effffffff097424 */ /* 0x000fe400078e00ff */
[----:B------:R-:W-:Y:S01]  /*07b0*/  FFMA R0, R7, R0, -0.0013887860113754868507 ;  /* 0xbab607ed07007423 */ /* 0x000fe20000000000 */
[----:B------:R-:W-:Y:S01]  /*07c0*/  ISETP.NE.U32.AND P0, PT, R8, 0x1, PT ;  /* 0x000000010800780c */ /* 0x000fe20003f05070 */
[----:B------:R-:W-:Y:S01]  /*07d0*/  IMAD.MOV.U32 R8, RZ, RZ, 0x3d2aaabb ;  /* 0x3d2aaabbff087424 */ /* 0x000fe200078e00ff */
[----:B------:R-:W-:Y:S02]  /*07e0*/  LOP3.LUT P1, RZ, R3, 0x2, RZ, 0xc0, !PT ;  /* 0x0000000203ff7812 */ /* 0x000fe4000782c0ff */
[----:B------:R-:W-:-:S02]  /*07f0*/  FSEL R0, R0, -0.00019574658654164522886, !P0 ;  /* 0xb94d415300007808 */ /* 0x000fc40004000000 */
[----:B------:R-:W-:Y:S02]  /*0800*/  FSEL R8, R8, 0.0083327032625675201416, !P0 ;  /* 0x3c0885e408087808 */ /* 0x000fe40004000000 */
[----:B------:R-:W-:-:S03]  /*0810*/  FSEL R3, -R9, -0.16666662693023681641, !P0 ;  /* 0xbe2aaaa809037808 */ /* 0x000fc60004000100 */
[----:B------:R-:W-:Y:S01]  /*0820*/  FFMA R8, R7, R0, R8 ;  /* 0x0000000007087223 */ /* 0x000fe20000000008 */
[----:B------:R-:W-:-:S03]  /*0830*/  FSEL R0, R6, 1, P0 ;  /* 0x3f80000006007808 */ /* 0x000fc60000000000 */
[C---:B------:R-:W-:Y:S02]  /*0840*/  FFMA R3, R7.reuse, R8, R3 ;  /* 0x0000000807037223 */ /* 0x040fe40000000003 */
[----:B------:R-:W-:-:S04]  /*0850*/  FFMA R7, R7, R0, RZ ;  /* 0x0000000007077223 */ /* 0x000fc800000000ff */
[----:B------:R-:W-:Y:S01]  /*0860*/  FFMA R3, R7, R3, R0 ;  /* 0x0000000307037223 */ /* 0x000fe20000000000 */
[----:B0-----:R-:W-:-:S04]  /*0870*/  IMAD.WIDE R4, R2, 0x4, R4 ;  /* 0x0000000402047825 */ /* 0x001fc800078e0204 */
[----:B------:R-:W-:-:S05]  /*0880*/  @P1 FADD R3, RZ, -R3 ;  /* 0x80000003ff031221 */ /* 0x000fca0000000000 */
[----:B------:R-:W-:Y:S01]  /*0890*/  STG.E desc[UR6][R4.64], R3 ;  /* 0x0000000304007986 */ /* 0x000fe2000c101906 */
[----:B------:R-:W-:Y:S05]  /*08a0*/  EXIT ;  /* 0x000000000000794d */ /* 0x000fea0003800000 */
.L_x_20:
        /* <DEDUP_REMOVED lines=13> */
.L_x_33:


//--------------------- .text.sqrt_kernel         --------------------------
	.section	.text.sqrt_kernel,"ax",@progbits
	.align	128
        .global         sqrt_kernel
        .type           sqrt_kernel,@function
        .size           sqrt_kernel,(.L_x_29 - sqrt_kernel)
        .other          sqrt_kernel,@"STO_CUDA_ENTRY STV_DEFAULT"
sqrt_kernel:
.text.sqrt_kernel:
        /* <DEDUP_REMOVED lines=13> */
[----:B--2---:R-:W-:Y:S01]  /*00d0*/  IADD3 R4, PT, PT, R0, -0xd000000, RZ ;  /* 0xf300000000047810 */ /* 0x004fe20007ffe0ff */
[----:B------:R0:W1:Y:S03]  /*00e0*/  MUFU.RSQ R7, R0 ;  /* 0x0000000000077308 */ /* 0x0000660000001400 */
[----:B------:R-:W-:-:S13]  /*00f0*/  ISETP.GT.U32.AND P0, PT, R4, 0x727fffff, PT ;  /* 0x727fffff0400780c */ /* 0x000fda0003f04070 */
[----:B0-----:R-:W-:Y:S05]  /*0100*/  @!P0 BRA `(.L_x_22) ;  /* 0x00000000000c8947 */ /* 0x001fea0003800000 */
[----:B------:R-:W-:-:S07]  /*0110*/  MOV R9, 0x130 ;  /* 0x0000013000097802 */ /* 0x000fce0000000f00 */
[----:B-1----:R-:W-:Y:S05]  /*0120*/  CALL.REL.NOINC `($__internal_1_$__cuda_sm20_sqrt_rn_f32_slowpath) ;  /* 0x0000000000287944 */ /* 0x002fea0003c00000 */
[----:B------:R-:W-:Y:S05]  /*0130*/  BRA `(.L_x_23) ;  /* 0x0000000000107947 */ /* 0x000fea0003800000 */
.L_x_22:
[----:B-1----:R-:W-:Y:S01]  /*0140*/  FMUL.FTZ R3, R0, R7 ;  /* 0x0000000700037220 */ /* 0x002fe20000410000 */
[----:B------:R-:W-:-:S03]  /*0150*/  FMUL.FTZ R7, R7, 0.5 ;  /* 0x3f00000007077820 */ /* 0x000fc60000410000 */
[----:B------:R-:W-:-:S04]  /*0160*/  FFMA R0, -R3, R3, R0 ;  /* 0x0000000303007223 */ /* 0x000fc80000000100 */
[----:B------:R-:W-:-:S07]  /*0170*/  FFMA R7, R0, R7, R3 ;  /* 0x0000000700077223 */ /* 0x000fce0000000003 */
.L_x_23:
[----:B------:R-:W-:Y:S05]  /*0180*/  BSYNC.RECONVERGENT B0 ;  /* 0x0000000000007941 */ /* 0x000fea0003800200 */
.L_x_21:
[----:B------:R-:W0:Y:S02]  /*0190*/  LDC.64 R2, c[0x0][0x388] ;  /* 0x0000e200ff027b82 */ /* 0x000e240000000a00 */
[----:B0-----:R-:W-:-:S05]  /*01a0*/  IMAD.WIDE R2, R5, 0x4, R2 ;  /* 0x0000000405027825 */ /* 0x001fca00078e0202 */
[----:B------:R-:W-:Y:S01]  /*01b0*/  STG.E desc[UR4][R2.64], R7 ;  /* 0x0000000702007986 */ /* 0x000fe2000c101904 */
[----:B------:R-:W-:Y:S05]  /*01c0*/  EXIT ;  /* 0x000000000000794d */ /* 0x000fea0003800000 */
        .weak           $__internal_1_$__cuda_sm20_sqrt_rn_f32_slowpath
        .type           $__internal_1_$__cuda_sm20_sqrt_rn_f32_slowpath,@function
        .size           $__internal_1_$__cuda_sm20_sqrt_rn_f32_slowpath,(.L_x_29 - $__internal_1_$__cuda_sm20_sqrt_rn_f32_slowpath)
$__internal_1_$__cuda_sm20_sqrt_rn_f32_slowpath:
[----:B------:R-:W-:-:S13]  /*01d0*/  LOP3.LUT P0, RZ, R0, 0x7fffffff, RZ, 0xc0, !PT ;  /* 0x7fffffff00ff7812 */ /* 0x000fda000780c0ff */
[----:B------:R-:W-:Y:S01]  /*01e0*/  @!P0 MOV R2, R0 ;  /* 0x0000000000028202 */ /* 0x000fe20000000f00 */
[----:B------:R-:W-:Y:S06]  /*01f0*/  @!P0 BRA `(.L_x_24) ;  /* 0x0000000000408947 */ /* 0x000fec0003800000 */
[----:B------:R-:W-:-:S13]  /*0200*/  FSETP.GEU.FTZ.AND P0, PT, R0, RZ, PT ;  /* 0x000000ff0000720b */ /* 0x000fda0003f1e000 */
[----:B------:R-:W-:Y:S01]  /*0210*/  @!P0 MOV R2, 0x7fffffff ;  /* 0x7fffffff00028802 */ /* 0x000fe20000000f00 */
[----:B------:R-:W-:Y:S06]  /*0220*/  @!P0 BRA `(.L_x_24) ;  /* 0x0000000000348947 */ /* 0x000fec0003800000 */
[----:B------:R-:W-:-:S13]  /*0230*/  FSETP.GTU.FTZ.AND P0, PT, |R0|, +INF , PT ;  /* 0x7f8000000000780b */ /* 0x000fda0003f1c200 */
[----:B------:R-:W-:Y:S01]  /*0240*/  @P0 FADD.FTZ R2, R0, 1 ;  /* 0x3f80000000020421 */ /* 0x000fe20000010000 */
[----:B------:R-:W-:Y:S06]  /*0250*/  @P0 BRA `(.L_x_24) ;  /* 0x0000000000280947 */ /* 0x000fec0003800000 */
[----:B------:R-:W-:-:S13]  /*0260*/  FSETP.NEU.FTZ.AND P0, PT, |R0|, +INF , PT ;  /* 0x7f8000000000780b */ /* 0x000fda0003f1d200 */
[----:B------:R-:W-:-:S04]  /*0270*/  @P0 FFMA R3, R0, 1.84467440737095516160e+19, RZ ;  /* 0x5f80000000030823 */ /* 0x000fc800000000ff */
[----:B------:R-:W0:Y:S02]  /*0280*/  @P0 MUFU.RSQ R2, R3 ;  /* 0x0000000300020308 */ /* 0x000e240000001400 */
[----:B0-----:R-:W-:Y:S01]  /*0290*/  @P0 FMUL.FTZ R4, R3, R2 ;  /* 0x0000000203040220 */ /* 0x001fe20000410000 */
[----:B------:R-:W-:Y:S01]  /*02a0*/  @P0 FMUL.FTZ R8, R2, 0.5 ;  /* 0x3f00000002080820 */ /* 0x000fe20000410000 */
[----:B------:R-:W-:Y:S02]  /*02b0*/  @!P0 MOV R2, R0 ;  /* 0x0000000000028202 */ /* 0x000fe40000000f00 */
[----:B------:R-:W-:-:S04]  /*02c0*/  @P0 FADD.FTZ R6, -R4, -RZ ;  /* 0x800000ff04060221 */ /* 0x000fc80000010100 */
[----:B------:R-:W-:-:S04]  /*02d0*/  @P0 FFMA R7, R4, R6, R3 ;  /* 0x0000000604070223 */ /* 0x000fc80000000003 */
[----:B------:R-:W-:-:S04]  /*02e0*/  @P0 FFMA R7, R7, R8, R4 ;  /* 0x0000000807070223 */ /* 0x000fc80000000004 */
[----:B------:R-:W-:-:S07]  /*02f0*/  @P0 FMUL.FTZ R2, R7, 2.3283064365386962891e-10 ;  /* 0x2f80000007020820 */ /* 0x000fce0000410000 */
.L_x_24:
[----:B------:R-:W-:Y:S01]  /*0300*/  HFMA2 R3, -RZ, RZ, 0, 0 ;  /* 0x00000000ff037431 */ /* 0x000fe200000001ff */
[----:B------:R-:W-:Y:S02]  /*0310*/  MOV R7, R2 ;  /* 0x0000000200077202 */ /* 0x000fe40000000f00 */
[----:B------:R-:W-:-:S04]  /*0320*/  MOV R2, R9 ;  /* 0x0000000900027202 */ /* 0x000fc80000000f00 */
[----:B------:R-:W-:Y:S05]  /*0330*/  RET.REL.NODEC R2 `(sqrt_kernel) ;  /* 0xfffffffc02307950 */ /* 0x000fea0003c3ffff */
.L_x_25:
        /* <DEDUP_REMOVED lines=12> */
.L_x_29:


//--------------------- .text.log_kernel          --------------------------
	.section	.text.log_kernel,"ax",@progbits
	.align	128
        .global         log_kernel
        .type           log_kernel,@function
        .size           log_kernel,(.L_x_35 - log_kernel)
        .other          log_kernel,@"STO_CUDA_ENTRY STV_DEFAULT"
log_kernel:
.text.log_kernel:
        /* <DEDUP_REMOVED lines=11> */
[----:B-1----:R0:W2:Y:S01]  /*00b0*/  LDG.E R0, desc[UR4][R2.64] ;  /* 0x0000000402007981 */ /* 0x0020a2000c1e1900 */
[----:B------:R-:W-:Y:S01]  /*00c0*/  HFMA2 R9, -RZ, RZ, 1.5048828125, 33.21875 ;  /* 0x3e055027ff097431 */ /* 0x000fe200000001ff */
[----:B0-----:R-:W0:Y:S02]  /*00d0*/  LDC.64 R2, c[0x0][0x388] ;  /* 0x0000e200ff027b82 */ /* 0x001e240000000a00 */
[----:B0-----:R-:W-:Y:S01]  /*00e0*/  IMAD.WIDE R2, R5, 0x4, R2 ;  /* 0x0000000405027825 */ /* 0x001fe200078e0202 */
[----:B--2---:R-:W-:-:S13]  /*00f0*/  FSETP.GEU.AND P0, PT, R0, 1.175494350822287508e-38, PT ;  /* 0x008000000000780b */ /* 0x004fda0003f0e000 */
[----:B------:R-:W-:-:S05]  /*0100*/  @!P0 FMUL R0, R0, 8388608 ;  /* 0x4b00000000008820 */ /* 0x000fca0000400000 */
[----:B------:R-:W-:-:S04]  /*0110*/  IADD3 R4, PT, PT, R0, -0x3f2aaaab, RZ ;  /* 0xc0d5555500047810 */ /* 0x000fc80007ffe0ff */
[----:B------:R-:W-:-:S04]  /*0120*/  LOP3.LUT R7, R4, 0xff800000, RZ, 0xc0, !PT ;  /* 0xff80000004077812 */ /* 0x000fc800078ec0ff */
[-C--:B------:R-:W-:Y:S02]  /*0130*/  IADD3 R4, PT, PT, R0, -R7.reuse, RZ ;  /* 0x8000000700047210 */ /* 0x080fe40007ffe0ff */
[----:B------:R-:W-:-:S03]  /*0140*/  I2FP.F32.S32 R7, R7 ;  /* 0x0000000700077245 */ /* 0x000fc60000201400 */
[----:B------:R-:W-:Y:S01]  /*0150*/  FADD R6, R4, -1 ;  /* 0xbf80000004067421 */ /* 0x000fe20000000000 */
[----:B------:R-:W-:Y:S02]  /*0160*/  FSEL R4, RZ, -23, P0 ;  /* 0xc1b80000ff047808 */ /* 0x000fe40000000000 */
[----:B------:R-:W-:Y:S01]  /*0170*/  ISETP.GT.U32.AND P0, PT, R0, 0x7f7fffff, PT ;  /* 0x7f7fffff0000780c */ /* 0x000fe20003f04070 */
[C---:B------:R-:W-:Y:S02]  /*0180*/  FFMA R9, R6.reuse, -R9, 0.14084610342979431152 ;  /* 0x3e1039f606097423 */ /* 0x040fe40000000809 */
[----:B------:R-:W-:Y:S01]  /*0190*/  FFMA R4, R7, 1.1920928955078125e-07, R4 ;  /* 0x3400000007047823 */ /* 0x000fe20000000004 */
[----:B------:R-:W-:Y:S01]  /*01a0*/  MOV R7, 0x7f800000 ;  /* 0x7f80000000077802 */ /* 0x000fe20000000f00 */
[----:B------:R-:W-:-:S04]  /*01b0*/  FFMA R9, R6, R9, -0.12148627638816833496 ;  /* 0xbdf8cdcc06097423 */ /* 0x000fc80000000009 */
[----:B------:R-:W-:-:S04]  /*01c0*/  FFMA R9, R6, R9, 0.13980610668659210205 ;  /* 0x3e0f295506097423 */ /* 0x000fc80000000009 */
[----:B------:R-:W-:-:S04]  /*01d0*/  FFMA R9, R6, R9, -0.16684235632419586182 ;  /* 0xbe2ad8b906097423 */ /* 0x000fc80000000009 */
[----:B------:R-:W-:-:S04]  /*01e0*/  FFMA R9, R6, R9, 0.20012299716472625732 ;  /* 0x3e4ced0b06097423 */ /* 0x000fc80000000009 */
[----:B------:R-:W-:-:S04]  /*01f0*/  FFMA R9, R6, R9, -0.24999669194221496582 ;  /* 0xbe7fff2206097423 */ /* 0x000fc80000000009 */
[----:B------:R-:W-:-:S04]  /*0200*/  FFMA R9, R6, R9, 0.33333182334899902344 ;  /* 0x3eaaaa7806097423 */ /* 0x000fc80000000009 */
[----:B------:R-:W-:-:S04]  /*0210*/  FFMA R9, R6, R9, -0.5 ;  /* 0xbf00000006097423 */ /* 0x000fc80000000009 */
[----:B------:R-:W-:-:S04]  /*0220*/  FMUL R9, R6, R9 ;  /* 0x0000000906097220 */ /* 0x000fc80000400000 */
[----:B------:R-:W-:-:S04]  /*0230*/  FFMA R9, R6, R9, R6 ;  /* 0x0000000906097223 */ /* 0x000fc80000000006 */
[----:B------:R-:W-:Y:S01]  /*0240*/  FFMA R4, R4, 0.69314718246459960938, R9 ;  /* 0x3f31721804047823 */ /* 0x000fe20000000009 */
[C---:B------:R-:W-:Y:S01]  /*0250*/  @P0 FFMA R4, R0.reuse, R7, +INF ;  /* 0x7f80000000040423 */ /* 0x040fe20000000007 */
[----:B------:R-:W-:-:S04]  /*0260*/  FSETP.NEU.AND P0, PT, R0, RZ, PT ;  /* 0x000000ff0000720b */ /* 0x000fc80003f0d000 */
[----:B------:R-:W-:-:S05]  /*0270*/  FSEL R5, R4, -INF , P0 ;  /* 0xff80000004057808 */ /* 0x000fca0000000000 */
[----:B------:R-:W-:Y:S01]  /*0280*/  STG.E desc[UR4][R2.64], R5 ;  /* 0x0000000502007986 */ /* 0x000fe2000c101904 */
[----:B------:R-:W-:Y:S05]  /*0290*/  EXIT ;  /* 0x000000000000794d */ /* 0x000fea0003800000 */
.L_x_26:
        /* <DEDUP_REMOVED lines=14> */
.L_x_35:


//--------------------- .text.exp_kernel          --------------------------
	.section	.text.exp_kernel,"ax",@progbits
	.align	128
        .global         exp_kernel
        .type           exp_kernel,@function
        .size           exp_kernel,(.L_x_36 - exp_kernel)
        .other          exp_kernel,@"STO_CUDA_ENTRY STV_DEFAULT"
exp_kernel:
.text.exp_kernel:
        /* <DEDUP_REMOVED lines=12> */
[----:B------:R-:W-:Y:S01]  /*00c0*/  HFMA2 R5, -RZ, RZ, 0.96630859375, -0.0022525787353515625 ;  /* 0x3bbb989dff057431 */ /* 0x000fe200000001ff */
[----:B------:R-:W-:-:S04]  /*00d0*/  MOV R9, 0x437c0000 ;  /* 0x437c000000097802 */ /* 0x000fc80000000f00 */
[----:B--2---:R-:W-:Y:S02]  /*00e0*/  FFMA.SAT R0, R2, R5, 0.5 ;  /* 0x3f00000002007423 */ /* 0x004fe40000002005 */
[----:B------:R-:W0:Y:S02]  /*00f0*/  LDC.64 R4, c[0x0][0x388] ;  /* 0x0000e200ff047b82 */ /* 0x000e240000000a00 */
[----:B------:R-:W-:-:S04]  /*0100*/  FFMA.RM R0, R0, R9, 12582913 ;  /* 0x4b40000100007423 */ /* 0x000fc80000004009 */
[C---:B------:R-:W-:Y:S01]  /*0110*/  FADD R9, R0.reuse, -12583039 ;  /* 0xcb40007f00097421 */ /* 0x040fe20000000000 */
[----:B------:R-:W-:-:S03]  /*0120*/  SHF.L.U32 R0, R0, 0x17, RZ ;  /* 0x0000001700007819 */ /* 0x000fc600000006ff */
[----:B------:R-:W-:-:S04]  /*0130*/  FFMA R9, R2, 1.4426950216293334961, -R9 ;  /* 0x3fb8aa3b02097823 */ /* 0x000fc80000000809 */
[----:B------:R-:W-:-:S06]  /*0140*/  FFMA R9, R2, 1.925963033500011079e-08, R9 ;  /* 0x32a5706002097823 */ /* 0x000fcc0000000009 */
[----:B------:R-:W1:Y:S01]  /*0150*/  MUFU.EX2 R9, R9 ;  /* 0x0000000900097308 */ /* 0x000e620000000800 */
[----:B0-----:R-:W-:-:S04]  /*0160*/  IMAD.WIDE R2, R7, 0x4, R4 ;  /* 0x0000000407027825 */ /* 0x001fc800078e0204 */
[----:B-1----:R-:W-:-:S05]  /*0170*/  FMUL R5, R0, R9 ;  /* 0x0000000900057220 */ /* 0x002fca0000400000 */
[----:B------:R-:W-:Y:S01]  /*0180*/  STG.E desc[UR4][R2.64], R5 ;  /* 0x0000000502007986 */ /* 0x000fe2000c101904 */
[----:B------:R-:W-:Y:S05]  /*0190*/  EXIT ;  /* 0x000000000000794d */ /* 0x000fea0003800000 */
.L_x_27:
        /* <DEDUP_REMOVED lines=14> */
.L_x_36:


//--------------------- .nv.global.init           --------------------------
	.section	.nv.global.init,"aw",@progbits
	.align	4
.nv.global.init:
	.type		__cudart_i2opi_f,@object
	.size		__cudart_i2opi_f,(.L_0 - __cudart_i2opi_f)
__cudart_i2opi_f:
        /*0000*/ 	.byte	0x41, 0x90, 0x43, 0x3c, 0x99, 0x95, 0x62, 0xdb, 0xc0, 0xdd, 0x34, 0xf5, 0xd1, 0x57, 0x27, 0xfc
        /*0010*/ 	.byte	0x29, 0x15, 0x44, 0x4e, 0x6e, 0x83, 0xf9, 0xa2
.L_0:


//--------------------- .nv.shared.reserved.0     --------------------------
	.section	.nv.shared.reserved.0,"aw",@nobits
	.weak		__nv_reservedSMEM_offset_0_alias
	.size		__nv_reservedSMEM_offset_0_alias, 0, 64
	.other		__nv_reservedSMEM_offset_0_alias,@"STO_CUDA_RESERVED_SHARED STV_DEFAULT"
__nv_reservedSMEM_offset_0_alias:
	.zero		0
	.zero		64


//--------------------- .nv.constant0.sigmoid_kernel --------------------------
	.section	.nv.constant0.sigmoid_kernel,"a",@progbits
	.sectionflags	@""
	.align	4
.nv.constant0.sigmoid_kernel:
	.zero		916


//--------------------- .nv.constant0.relu_kernel --------------------------
	.section	.nv.constant0.relu_kernel,"a",@progbits
	.sectionflags	@""
	.align	4
.nv.constant0.relu_kernel:
	.zero		916


//--------------------- .nv.constant0.cos_kernel  --------------------------
	.section	.nv.constant0.cos_kernel,"a",@progbits
	.sectionflags	@""
	.align	4
.nv.constant0.cos_kernel:
	.zero		916


//--------------------- .nv.constant0.sin_kernel  --------------------------
	.section	.nv.constant0.sin_kernel,"a",@progbits
	.sectionflags	@""
	.align	4
.nv.constant0.sin_kernel:
	.zero		916


//--------------------- .nv.constant0.sqrt_kernel --------------------------
	.section	.nv.constant0.sqrt_kernel,"a",@progbits
	.sectionflags	@""
	.align	4
.nv.constant0.sqrt_kernel:
	.zero		916


//--------------------- .nv.constant0.log_kernel  --------------------------
	.section	.nv.constant0.log_kernel,"a",@progbits
	.sectionflags	@""
	.align	4
.nv.constant0.log_kernel:
	.zero		916


//--------------------- .nv.constant0.exp_kernel  --------------------------
	.section	.nv.constant0.exp_kernel,"a",@progbits
	.sectionflags	@""
	.align	4
.nv.constant0.exp_kernel:
	.zero		916


//--------------------- SYMBOLS --------------------------

	.type		.nv.reservedSmem.offset0,@object
	.size		.nv.reservedSmem.offset0,0x4
